//
// Generated by NVIDIA NVVM Compiler
//
// Compiler Build ID: CL-36424714
// Cuda compilation tools, release 13.0, V13.0.88
// Based on NVVM 20.0.0
//

.version 9.0
.target sm_100
.address_size 64

	// .globl	_Z14max_idx_kernelIfEvPKT_iiiPiS3_S3_
.global .align 4 .b8 blk_vals[4];
.global .align 4 .b8 blk_idxsX[4];
.global .align 4 .b8 blk_idxsY[4];
.global .align 4 .u32 blk_numX;
.global .align 4 .u32 blk_numY;
// _ZZ14max_idx_kernelIfEvPKT_iiiPiS3_S3_E4vals has been demoted
// _ZZ14max_idx_kernelIfEvPKT_iiiPiS3_S3_E5idxsX has been demoted
// _ZZ14max_idx_kernelIfEvPKT_iiiPiS3_S3_E5idxsY has been demoted
// _ZZ14max_idx_kernelIfEvPKT_iiiPiS3_S3_E10last_block has been demoted
.global .align 1 .b8 _ZN34_INTERNAL_276e6dd6_4_k_cu_d74234b74cuda3std3__45__cpo5beginE[1];
.global .align 1 .b8 _ZN34_INTERNAL_276e6dd6_4_k_cu_d74234b74cuda3std3__45__cpo3endE[1];
.global .align 1 .b8 _ZN34_INTERNAL_276e6dd6_4_k_cu_d74234b74cuda3std3__45__cpo6cbeginE[1];
.global .align 1 .b8 _ZN34_INTERNAL_276e6dd6_4_k_cu_d74234b74cuda3std3__45__cpo4cendE[1];
.global .align 1 .b8 _ZN34_INTERNAL_276e6dd6_4_k_cu_d74234b74cuda3std3__45__cpo6rbeginE[1];
.global .align 1 .b8 _ZN34_INTERNAL_276e6dd6_4_k_cu_d74234b74cuda3std3__45__cpo4rendE[1];
.global .align 1 .b8 _ZN34_INTERNAL_276e6dd6_4_k_cu_d74234b74cuda3std3__45__cpo7crbeginE[1];
.global .align 1 .b8 _ZN34_INTERNAL_276e6dd6_4_k_cu_d74234b74cuda3std3__45__cpo5crendE[1];
.global .align 1 .b8 _ZN34_INTERNAL_276e6dd6_4_k_cu_d74234b74cuda3std3__436_GLOBAL__N__276e6dd6_4_k_cu_d74234b76ignoreE[1];
.global .align 1 .b8 _ZN34_INTERNAL_276e6dd6_4_k_cu_d74234b74cuda3std3__419piecewise_constructE[1];
.global .align 1 .b8 _ZN34_INTERNAL_276e6dd6_4_k_cu_d74234b74cuda3std3__48in_placeE[1];
.global .align 1 .b8 _ZN34_INTERNAL_276e6dd6_4_k_cu_d74234b74cuda3std3__420unreachable_sentinelE[1];
.global .align 1 .b8 _ZN34_INTERNAL_276e6dd6_4_k_cu_d74234b74cuda3std3__47nulloptE[1];
.global .align 1 .b8 _ZN34_INTERNAL_276e6dd6_4_k_cu_d74234b74cuda3std3__48unexpectE[1];
.global .align 1 .b8 _ZN34_INTERNAL_276e6dd6_4_k_cu_d74234b74cuda3std6ranges3__45__cpo4swapE[1];
.global .align 1 .b8 _ZN34_INTERNAL_276e6dd6_4_k_cu_d74234b74cuda3std6ranges3__45__cpo9iter_moveE[1];
.global .align 1 .b8 _ZN34_INTERNAL_276e6dd6_4_k_cu_d74234b74cuda3std6ranges3__45__cpo5beginE[1];
.global .align 1 .b8 _ZN34_INTERNAL_276e6dd6_4_k_cu_d74234b74cuda3std6ranges3__45__cpo3endE[1];
.global .align 1 .b8 _ZN34_INTERNAL_276e6dd6_4_k_cu_d74234b74cuda3std6ranges3__45__cpo6cbeginE[1];
.global .align 1 .b8 _ZN34_INTERNAL_276e6dd6_4_k_cu_d74234b74cuda3std6ranges3__45__cpo4cendE[1];
.global .align 1 .b8 _ZN34_INTERNAL_276e6dd6_4_k_cu_d74234b74cuda3std6ranges3__45__cpo7advanceE[1];
.global .align 1 .b8 _ZN34_INTERNAL_276e6dd6_4_k_cu_d74234b74cuda3std6ranges3__45__cpo9iter_swapE[1];
.global .align 1 .b8 _ZN34_INTERNAL_276e6dd6_4_k_cu_d74234b74cuda3std6ranges3__45__cpo4nextE[1];
.global .align 1 .b8 _ZN34_INTERNAL_276e6dd6_4_k_cu_d74234b74cuda3std6ranges3__45__cpo4prevE[1];
.global .align 1 .b8 _ZN34_INTERNAL_276e6dd6_4_k_cu_d74234b74cuda3std6ranges3__45__cpo4dataE[1];
.global .align 1 .b8 _ZN34_INTERNAL_276e6dd6_4_k_cu_d74234b74cuda3std6ranges3__45__cpo5cdataE[1];
.global .align 1 .b8 _ZN34_INTERNAL_276e6dd6_4_k_cu_d74234b74cuda3std6ranges3__45__cpo4sizeE[1];
.global .align 1 .b8 _ZN34_INTERNAL_276e6dd6_4_k_cu_d74234b74cuda3std6ranges3__45__cpo5ssizeE[1];
.global .align 1 .b8 _ZN34_INTERNAL_276e6dd6_4_k_cu_d74234b74cuda3std6ranges3__45__cpo8distanceE[1];
.global .align 1 .b8 _ZN34_INTERNAL_276e6dd6_4_k_cu_d74234b76thrust24THRUST_300001_SM_1000_NS8cuda_cub3parE[1];
.global .align 1 .b8 _ZN34_INTERNAL_276e6dd6_4_k_cu_d74234b76thrust24THRUST_300001_SM_1000_NS8cuda_cub10par_nosyncE[1];
.global .align 1 .b8 _ZN34_INTERNAL_276e6dd6_4_k_cu_d74234b76thrust24THRUST_300001_SM_1000_NS6system6detail10sequential3seqE[1];
.global .align 1 .b8 _ZN34_INTERNAL_276e6dd6_4_k_cu_d74234b76thrust24THRUST_300001_SM_1000_NS6system3cpp3parE[1];
.global .align 1 .b8 _ZN34_INTERNAL_276e6dd6_4_k_cu_d74234b76thrust24THRUST_300001_SM_1000_NS12placeholders2_1E[1];
.global .align 1 .b8 _ZN34_INTERNAL_276e6dd6_4_k_cu_d74234b76thrust24THRUST_300001_SM_1000_NS12placeholders2_2E[1];
.global .align 1 .b8 _ZN34_INTERNAL_276e6dd6_4_k_cu_d74234b76thrust24THRUST_300001_SM_1000_NS12placeholders2_3E[1];
.global .align 1 .b8 _ZN34_INTERNAL_276e6dd6_4_k_cu_d74234b76thrust24THRUST_300001_SM_1000_NS12placeholders2_4E[1];
.global .align 1 .b8 _ZN34_INTERNAL_276e6dd6_4_k_cu_d74234b76thrust24THRUST_300001_SM_1000_NS12placeholders2_5E[1];
.global .align 1 .b8 _ZN34_INTERNAL_276e6dd6_4_k_cu_d74234b76thrust24THRUST_300001_SM_1000_NS12placeholders2_6E[1];
.global .align 1 .b8 _ZN34_INTERNAL_276e6dd6_4_k_cu_d74234b76thrust24THRUST_300001_SM_1000_NS12placeholders2_7E[1];
.global .align 1 .b8 _ZN34_INTERNAL_276e6dd6_4_k_cu_d74234b76thrust24THRUST_300001_SM_1000_NS12placeholders2_8E[1];
.global .align 1 .b8 _ZN34_INTERNAL_276e6dd6_4_k_cu_d74234b76thrust24THRUST_300001_SM_1000_NS12placeholders2_9E[1];
.global .align 1 .b8 _ZN34_INTERNAL_276e6dd6_4_k_cu_d74234b76thrust24THRUST_300001_SM_1000_NS12placeholders3_10E[1];
.global .align 1 .b8 _ZN34_INTERNAL_276e6dd6_4_k_cu_d74234b76thrust24THRUST_300001_SM_1000_NS3seqE[1];
.global .align 1 .b8 _ZN34_INTERNAL_276e6dd6_4_k_cu_d74234b76thrust24THRUST_300001_SM_1000_NS6deviceE[1];

.visible .entry _Z14max_idx_kernelIfEvPKT_iiiPiS3_S3_(
	.param .u64 .ptr .align 1 _Z14max_idx_kernelIfEvPKT_iiiPiS3_S3__param_0,
	.param .u32 _Z14max_idx_kernelIfEvPKT_iiiPiS3_S3__param_1,
	.param .u32 _Z14max_idx_kernelIfEvPKT_iiiPiS3_S3__param_2,
	.param .u32 _Z14max_idx_kernelIfEvPKT_iiiPiS3_S3__param_3,
	.param .u64 .ptr .align 1 _Z14max_idx_kernelIfEvPKT_iiiPiS3_S3__param_4,
	.param .u64 .ptr .align 1 _Z14max_idx_kernelIfEvPKT_iiiPiS3_S3__param_5,
	.param .u64 .ptr .align 1 _Z14max_idx_kernelIfEvPKT_iiiPiS3_S3__param_6
)
{
	.reg .pred 	%p<58>;
	.reg .b32 	%r<158>;
	.reg .b32 	%f<58>;
	.reg .b64 	%rd<33>;
	// demoted variable
	.shared .align 4 .b8 _ZZ14max_idx_kernelIfEvPKT_iiiPiS3_S3_E4vals[4096];
	// demoted variable
	.shared .align 4 .b8 _ZZ14max_idx_kernelIfEvPKT_iiiPiS3_S3_E5idxsX[4096];
	// demoted variable
	.shared .align 4 .b8 _ZZ14max_idx_kernelIfEvPKT_iiiPiS3_S3_E5idxsY[4096];
	// demoted variable
	.shared .align 4 .u32 _ZZ14max_idx_kernelIfEvPKT_iiiPiS3_S3_E10last_block;
	ld.param.u64 	%rd7, [_Z14max_idx_kernelIfEvPKT_iiiPiS3_S3__param_0];
	ld.param.u32 	%r70, [_Z14max_idx_kernelIfEvPKT_iiiPiS3_S3__param_1];
	ld.param.u32 	%r71, [_Z14max_idx_kernelIfEvPKT_iiiPiS3_S3__param_2];
	ld.param.u64 	%rd8, [_Z14max_idx_kernelIfEvPKT_iiiPiS3_S3__param_4];
	ld.param.u64 	%rd9, [_Z14max_idx_kernelIfEvPKT_iiiPiS3_S3__param_5];
	mov.u32 	%r1, %tid.x;
	mov.u32 	%r2, %ntid.x;
	mov.u32 	%r3, %ctaid.x;
	mad.lo.s32 	%r132, %r2, %r3, %r1;
	mov.u32 	%r5, %tid.y;
	mov.u32 	%r6, %ntid.y;
	mov.u32 	%r7, %ctaid.y;
	mov.b32 	%r73, 0;
	st.volatile.shared.u32 	[_ZZ14max_idx_kernelIfEvPKT_iiiPiS3_S3_E10last_block], %r73;
	setp.ge.s32 	%p1, %r132, %r70;
	mov.b32 	%r138, -1;
	mov.f32 	%f51, 0fBF800000;
	mov.u32 	%r139, %r138;
	@%p1 bra 	$L__BB0_5;
	mov.u32 	%r75, %nctaid.y;
	mul.lo.s32 	%r8, %r6, %r75;
	mov.u32 	%r76, %nctaid.x;
	mul.lo.s32 	%r9, %r2, %r76;
	mad.lo.s32 	%r137, %r6, %r7, %r5;
	cvta.to.global.u64 	%rd1, %rd7;
	mov.f32 	%f51, 0fBF800000;
	mov.b32 	%r139, -1;
	mov.u32 	%r138, %r139;
$L__BB0_2:
	setp.ge.s32 	%p2, %r137, %r71;
	@%p2 bra 	$L__BB0_4;
$L__BB0_3:
	mul.wide.s32 	%rd10, %r137, 4;
	add.s64 	%rd11, %rd1, %rd10;
	ld.global.f32 	%f14, [%rd11];
	setp.gt.f32 	%p3, %f14, %f51;
	selp.f32 	%f51, %f14, %f51, %p3;
	selp.b32 	%r138, %r132, %r138, %p3;
	selp.b32 	%r139, %r137, %r139, %p3;
	add.s32 	%r137, %r137, %r8;
	setp.lt.s32 	%p4, %r137, %r71;
	@%p4 bra 	$L__BB0_3;
$L__BB0_4:
	add.s32 	%r132, %r132, %r9;
	setp.lt.s32 	%p5, %r132, %r70;
	@%p5 bra 	$L__BB0_2;
$L__BB0_5:
	shl.b32 	%r78, %r1, 7;
	mov.u32 	%r79, _ZZ14max_idx_kernelIfEvPKT_iiiPiS3_S3_E4vals;
	add.s32 	%r27, %r79, %r78;
	shl.b32 	%r80, %r5, 2;
	add.s32 	%r28, %r27, %r80;
	st.volatile.shared.f32 	[%r28], %f51;
	mov.u32 	%r81, _ZZ14max_idx_kernelIfEvPKT_iiiPiS3_S3_E5idxsX;
	add.s32 	%r29, %r81, %r78;
	add.s32 	%r30, %r29, %r80;
	st.volatile.shared.u32 	[%r30], %r138;
	mov.u32 	%r82, _ZZ14max_idx_kernelIfEvPKT_iiiPiS3_S3_E5idxsY;
	add.s32 	%r31, %r82, %r78;
	add.s32 	%r32, %r31, %r80;
	st.volatile.shared.u32 	[%r32], %r139;
	bar.sync 	0;
	mov.b32 	%r142, 16;
$L__BB0_6:
	mov.u32 	%r33, %r142;
	setp.gt.u32 	%p6, %r5, 15;
	setp.ge.u32 	%p7, %r1, %r33;
	shl.b32 	%r84, %r33, 7;
	add.s32 	%r34, %r27, %r84;
	add.s32 	%r35, %r29, %r84;
	add.s32 	%r36, %r31, %r84;
	add.s32 	%r37, %r34, %r80;
	add.s32 	%r38, %r35, %r80;
	add.s32 	%r39, %r36, %r80;
	or.pred  	%p8, %p7, %p6;
	@%p8 bra 	$L__BB0_9;
	ld.volatile.shared.f32 	%f15, [%r28];
	ld.volatile.shared.f32 	%f16, [%r37+64];
	setp.geu.f32 	%p9, %f15, %f16;
	@%p9 bra 	$L__BB0_9;
	ld.volatile.shared.f32 	%f17, [%r37+64];
	st.volatile.shared.f32 	[%r28], %f17;
	ld.volatile.shared.u32 	%r86, [%r38+64];
	st.volatile.shared.u32 	[%r30], %r86;
	ld.volatile.shared.u32 	%r87, [%r39+64];
	st.volatile.shared.u32 	[%r32], %r87;
$L__BB0_9:
	setp.ge.u32 	%p10, %r1, %r33;
	setp.gt.u32 	%p11, %r5, 7;
	bar.sync 	0;
	or.pred  	%p12, %p10, %p11;
	@%p12 bra 	$L__BB0_12;
	ld.volatile.shared.f32 	%f18, [%r28];
	ld.volatile.shared.f32 	%f19, [%r37+32];
	setp.geu.f32 	%p13, %f18, %f19;
	@%p13 bra 	$L__BB0_12;
	ld.volatile.shared.f32 	%f20, [%r37+32];
	st.volatile.shared.f32 	[%r28], %f20;
	ld.volatile.shared.u32 	%r89, [%r38+32];
	st.volatile.shared.u32 	[%r30], %r89;
	ld.volatile.shared.u32 	%r90, [%r39+32];
	st.volatile.shared.u32 	[%r32], %r90;
$L__BB0_12:
	setp.ge.u32 	%p14, %r1, %r33;
	setp.gt.u32 	%p15, %r5, 3;
	bar.sync 	0;
	or.pred  	%p16, %p14, %p15;
	@%p16 bra 	$L__BB0_15;
	ld.volatile.shared.f32 	%f21, [%r28];
	ld.volatile.shared.f32 	%f22, [%r37+16];
	setp.geu.f32 	%p17, %f21, %f22;
	@%p17 bra 	$L__BB0_15;
	ld.volatile.shared.f32 	%f23, [%r37+16];
	st.volatile.shared.f32 	[%r28], %f23;
	ld.volatile.shared.u32 	%r92, [%r38+16];
	st.volatile.shared.u32 	[%r30], %r92;
	ld.volatile.shared.u32 	%r93, [%r39+16];
	st.volatile.shared.u32 	[%r32], %r93;
$L__BB0_15:
	setp.ge.u32 	%p18, %r1, %r33;
	setp.gt.u32 	%p19, %r5, 1;
	bar.sync 	0;
	or.pred  	%p20, %p18, %p19;
	@%p20 bra 	$L__BB0_18;
	ld.volatile.shared.f32 	%f24, [%r28];
	ld.volatile.shared.f32 	%f25, [%r37+8];
	setp.geu.f32 	%p21, %f24, %f25;
	@%p21 bra 	$L__BB0_18;
	ld.volatile.shared.f32 	%f26, [%r37+8];
	st.volatile.shared.f32 	[%r28], %f26;
	ld.volatile.shared.u32 	%r95, [%r38+8];
	st.volatile.shared.u32 	[%r30], %r95;
	ld.volatile.shared.u32 	%r96, [%r39+8];
	st.volatile.shared.u32 	[%r32], %r96;
$L__BB0_18:
	setp.ge.u32 	%p22, %r1, %r33;
	setp.ne.s32 	%p23, %r5, 0;
	bar.sync 	0;
	or.pred  	%p24, %p22, %p23;
	@%p24 bra 	$L__BB0_21;
	ld.volatile.shared.f32 	%f27, [%r28];
	ld.volatile.shared.f32 	%f28, [%r34+4];
	setp.geu.f32 	%p25, %f27, %f28;
	@%p25 bra 	$L__BB0_21;
	ld.volatile.shared.f32 	%f29, [%r34+4];
	st.volatile.shared.f32 	[%r28], %f29;
	ld.volatile.shared.u32 	%r97, [%r35+4];
	st.volatile.shared.u32 	[%r30], %r97;
	ld.volatile.shared.u32 	%r98, [%r36+4];
	st.volatile.shared.u32 	[%r32], %r98;
$L__BB0_21:
	bar.sync 	0;
	shr.u32 	%r142, %r33, 1;
	setp.gt.u32 	%p26, %r33, 1;
	@%p26 bra 	$L__BB0_6;
	or.b32  	%r41, %r1, %r5;
	setp.ne.s32 	%p27, %r41, 0;
	@%p27 bra 	$L__BB0_26;
	ld.volatile.shared.f32 	%f30, [_ZZ14max_idx_kernelIfEvPKT_iiiPiS3_S3_E4vals];
	mul.wide.u32 	%rd12, %r3, 4;
	mov.u64 	%rd13, blk_vals;
	add.s64 	%rd14, %rd13, %rd12;
	mul.wide.u32 	%rd15, %r7, 4;
	add.s64 	%rd16, %rd14, %rd15;
	st.volatile.global.f32 	[%rd16], %f30;
	ld.volatile.shared.u32 	%r99, [_ZZ14max_idx_kernelIfEvPKT_iiiPiS3_S3_E5idxsX];
	mov.u64 	%rd17, blk_idxsX;
	add.s64 	%rd18, %rd17, %rd12;
	add.s64 	%rd19, %rd18, %rd15;
	st.volatile.global.u32 	[%rd19], %r99;
	ld.volatile.shared.u32 	%r100, [_ZZ14max_idx_kernelIfEvPKT_iiiPiS3_S3_E5idxsY];
	mov.u64 	%rd20, blk_idxsY;
	add.s64 	%rd21, %rd20, %rd12;
	add.s64 	%rd22, %rd21, %rd15;
	st.volatile.global.u32 	[%rd22], %r100;
	atom.global.add.u32 	%r101, [blk_numX], 1;
	mov.u32 	%r102, %nctaid.x;
	add.s32 	%r103, %r102, -1;
	setp.ne.s32 	%p28, %r101, %r103;
	@%p28 bra 	$L__BB0_26;
	atom.global.add.u32 	%r104, [blk_numY], 1;
	mov.u32 	%r105, %nctaid.y;
	add.s32 	%r106, %r105, -1;
	setp.ne.s32 	%p29, %r104, %r106;
	@%p29 bra 	$L__BB0_26;
	mov.b32 	%r107, 1;
	st.volatile.shared.u32 	[_ZZ14max_idx_kernelIfEvPKT_iiiPiS3_S3_E10last_block], %r107;
$L__BB0_26:
	bar.sync 	0;
	ld.volatile.shared.u32 	%r108, [_ZZ14max_idx_kernelIfEvPKT_iiiPiS3_S3_E10last_block];
	setp.ne.s32 	%p30, %r108, 1;
	@%p30 bra 	$L__BB0_54;
	mov.u32 	%r42, %nctaid.x;
	setp.ge.u32 	%p31, %r1, %r42;
	mov.b32 	%r150, -1;
	mov.f32 	%f55, 0fBF800000;
	mov.u32 	%r151, %r150;
	@%p31 bra 	$L__BB0_35;
	mov.u32 	%r43, %nctaid.y;
	mul.wide.u32 	%rd2, %r6, 4;
	mov.f32 	%f55, 0fBF800000;
	mov.b32 	%r151, -1;
	mov.u64 	%rd25, blk_vals;
	mov.u64 	%rd26, blk_idxsX;
	mov.u64 	%rd28, blk_idxsY;
	mov.u32 	%r150, %r151;
	mov.u32 	%r145, %r1;
	mov.u32 	%r152, %r5;
$L__BB0_29:
	setp.ge.u32 	%p32, %r152, %r43;
	@%p32 bra 	$L__BB0_34;
	mul.wide.s32 	%rd23, %r145, 4;
	mul.wide.u32 	%rd24, %r152, 4;
	add.s64 	%rd32, %rd23, %rd24;
$L__BB0_31:
	add.s64 	%rd5, %rd25, %rd32;
	ld.volatile.global.f32 	%f33, [%rd5];
	setp.leu.f32 	%p33, %f33, %f55;
	@%p33 bra 	$L__BB0_33;
	ld.volatile.global.f32 	%f55, [%rd5];
	add.s64 	%rd27, %rd26, %rd32;
	ld.volatile.global.u32 	%r150, [%rd27];
	add.s64 	%rd29, %rd28, %rd32;
	ld.volatile.global.u32 	%r151, [%rd29];
$L__BB0_33:
	add.s32 	%r152, %r152, %r6;
	add.s64 	%rd32, %rd32, %rd2;
	setp.lt.u32 	%p34, %r152, %r43;
	@%p34 bra 	$L__BB0_31;
$L__BB0_34:
	add.s32 	%r145, %r145, %r2;
	setp.lt.u32 	%p35, %r145, %r42;
	@%p35 bra 	$L__BB0_29;
$L__BB0_35:
	st.volatile.shared.f32 	[%r28], %f55;
	st.volatile.shared.u32 	[%r30], %r150;
	st.volatile.shared.u32 	[%r32], %r151;
	bar.sync 	0;
	mov.b32 	%r157, 16;
	shl.b32 	%r114, %r5, 2;
$L__BB0_36:
	mov.u32 	%r62, %r157;
	setp.gt.u32 	%p36, %r5, 15;
	setp.ge.u32 	%p37, %r1, %r62;
	shl.b32 	%r113, %r62, 7;
	add.s32 	%r63, %r27, %r113;
	add.s32 	%r64, %r29, %r113;
	add.s32 	%r65, %r31, %r113;
	add.s32 	%r66, %r63, %r114;
	add.s32 	%r67, %r64, %r114;
	add.s32 	%r68, %r65, %r114;
	or.pred  	%p38, %p37, %p36;
	@%p38 bra 	$L__BB0_39;
	ld.volatile.shared.f32 	%f34, [%r28];
	ld.volatile.shared.f32 	%f35, [%r66+64];
	setp.geu.f32 	%p39, %f34, %f35;
	@%p39 bra 	$L__BB0_39;
	ld.volatile.shared.f32 	%f36, [%r66+64];
	st.volatile.shared.f32 	[%r28], %f36;
	ld.volatile.shared.u32 	%r115, [%r67+64];
	st.volatile.shared.u32 	[%r30], %r115;
	ld.volatile.shared.u32 	%r116, [%r68+64];
	st.volatile.shared.u32 	[%r32], %r116;
$L__BB0_39:
	setp.ge.u32 	%p40, %r1, %r62;
	setp.gt.u32 	%p41, %r5, 7;
	bar.sync 	0;
	or.pred  	%p42, %p40, %p41;
	@%p42 bra 	$L__BB0_42;
	ld.volatile.shared.f32 	%f37, [%r28];
	ld.volatile.shared.f32 	%f38, [%r66+32];
	setp.geu.f32 	%p43, %f37, %f38;
	@%p43 bra 	$L__BB0_42;
	ld.volatile.shared.f32 	%f39, [%r66+32];
	st.volatile.shared.f32 	[%r28], %f39;
	ld.volatile.shared.u32 	%r118, [%r67+32];
	st.volatile.shared.u32 	[%r30], %r118;
	ld.volatile.shared.u32 	%r119, [%r68+32];
	st.volatile.shared.u32 	[%r32], %r119;
$L__BB0_42:
	setp.ge.u32 	%p44, %r1, %r62;
	setp.gt.u32 	%p45, %r5, 3;
	bar.sync 	0;
	or.pred  	%p46, %p44, %p45;
	@%p46 bra 	$L__BB0_45;
	ld.volatile.shared.f32 	%f40, [%r28];
	ld.volatile.shared.f32 	%f41, [%r66+16];
	setp.geu.f32 	%p47, %f40, %f41;
	@%p47 bra 	$L__BB0_45;
	ld.volatile.shared.f32 	%f42, [%r66+16];
	st.volatile.shared.f32 	[%r28], %f42;
	ld.volatile.shared.u32 	%r121, [%r67+16];
	st.volatile.shared.u32 	[%r30], %r121;
	ld.volatile.shared.u32 	%r122, [%r68+16];
	st.volatile.shared.u32 	[%r32], %r122;
$L__BB0_45:
	setp.ge.u32 	%p48, %r1, %r62;
	setp.gt.u32 	%p49, %r5, 1;
	bar.sync 	0;
	or.pred  	%p50, %p48, %p49;
	@%p50 bra 	$L__BB0_48;
	ld.volatile.shared.f32 	%f43, [%r28];
	ld.volatile.shared.f32 	%f44, [%r66+8];
	setp.geu.f32 	%p51, %f43, %f44;
	@%p51 bra 	$L__BB0_48;
	ld.volatile.shared.f32 	%f45, [%r66+8];
	st.volatile.shared.f32 	[%r28], %f45;
	ld.volatile.shared.u32 	%r124, [%r67+8];
	st.volatile.shared.u32 	[%r30], %r124;
	ld.volatile.shared.u32 	%r125, [%r68+8];
	st.volatile.shared.u32 	[%r32], %r125;
$L__BB0_48:
	setp.ge.u32 	%p52, %r1, %r62;
	setp.ne.s32 	%p53, %r5, 0;
	bar.sync 	0;
	or.pred  	%p54, %p52, %p53;
	@%p54 bra 	$L__BB0_51;
	ld.volatile.shared.f32 	%f46, [%r28];
	ld.volatile.shared.f32 	%f47, [%r63+4];
	setp.geu.f32 	%p55, %f46, %f47;
	@%p55 bra 	$L__BB0_51;
	ld.volatile.shared.f32 	%f48, [%r63+4];
	st.volatile.shared.f32 	[%r28], %f48;
	ld.volatile.shared.u32 	%r126, [%r64+4];
	st.volatile.shared.u32 	[%r30], %r126;
	ld.volatile.shared.u32 	%r127, [%r65+4];
	st.volatile.shared.u32 	[%r32], %r127;
$L__BB0_51:
	bar.sync 	0;
	shr.u32 	%r157, %r62, 1;
	setp.gt.u32 	%p56, %r62, 1;
	@%p56 bra 	$L__BB0_36;
	setp.ne.s32 	%p57, %r41, 0;
	@%p57 bra 	$L__BB0_54;
	ld.volatile.shared.u32 	%r128, [_ZZ14max_idx_kernelIfEvPKT_iiiPiS3_S3_E5idxsX];
	cvta.to.global.u64 	%rd30, %rd8;
	st.global.u32 	[%rd30], %r128;
	ld.volatile.shared.u32 	%r129, [_ZZ14max_idx_kernelIfEvPKT_iiiPiS3_S3_E5idxsY];
	cvta.to.global.u64 	%rd31, %rd9;
	st.global.u32 	[%rd31], %r129;
$L__BB0_54:
	ret;

}
	// .globl	_ZN3cub18CUB_300001_SM_10006detail11EmptyKernelIvEEvv
.visible .entry _ZN3cub18CUB_300001_SM_10006detail11EmptyKernelIvEEvv()
{


	ret;

}


// ===== COMPILED SASS (sm_100) =====

	.target	sm_100

	.elftype	@"ET_EXEC"


//--------------------- .note.nv.tkinfo           --------------------------
	.section	.note.nv.tkinfo,"",@"SHT_NOTE"
	.sectionflags	@"SHF_NOTE_NV_TKINFO"
	.tkinfo
        /*0018*/ 	.word	0x00000002
        /*0030*/ 	.string	""
        /*0030*/ 	.string	"ptxas"
        /*0030*/ 	.string	"Cuda compilation tools, release 13.0, V13.0.88"
        /*0030*/ 	.string	"Build cuda_13.0.r13.0/compiler.36424714_0"
        /*0030*/ 	.string	"-arch sm_100 -m 64 "



//--------------------- .note.nv.cuinfo           --------------------------
	.section	.note.nv.cuinfo,"",@"SHT_NOTE"
	.sectionflags	@"SHF_NOTE_NV_CUINFO"
        /*0018*/ 	.short	0x0002
        /*001a*/ 	.short	0x0064
        /*001c*/ 	.short	0x0082
	.zero		2


//--------------------- .nv.info                  --------------------------
	.section	.nv.info,"",@"SHT_CUDA_INFO"
	.align	4


	//----- nvinfo : EIATTR_REGCOUNT
	.align		4
        /*0000*/ 	.byte	0x04, 0x2f
        /*0002*/ 	.short	(.L_51 - .L_50)
	.align		4
.L_50:
        /*0004*/ 	.word	index@(_Z14max_idx_kernelIfEvPKT_iiiPiS3_S3_)
        /*0008*/ 	.word	0x0000001d


	//----- nvinfo : EIATTR_FRAME_SIZE
	.align		4
.L_51:
        /*000c*/ 	.byte	0x04, 0x11
        /*000e*/ 	.short	(.L_53 - .L_52)
	.align		4
.L_52:
        /*0010*/ 	.word	index@(_Z14max_idx_kernelIfEvPKT_iiiPiS3_S3_)
        /*0014*/ 	.word	0x00000000


	//----- nvinfo : EIATTR_REGCOUNT
	.align		4
.L_53:
        /*0018*/ 	.byte	0x04, 0x2f
        /*001a*/ 	.short	(.L_55 - .L_54)
	.align		4
.L_54:
        /*001c*/ 	.word	index@(_ZN3cub18CUB_300001_SM_10006detail11EmptyKernelIvEEvv)
        /*0020*/ 	.word	0x00000004


	//----- nvinfo : EIATTR_FRAME_SIZE
	.align		4
.L_55:
        /*0024*/ 	.byte	0x04, 0x11
        /*0026*/ 	.short	(.L_57 - .L_56)
	.align		4
.L_56:
        /*0028*/ 	.word	index@(_ZN3cub18CUB_300001_SM_10006detail11EmptyKernelIvEEvv)
        /*002c*/ 	.word	0x00000000


	//----- nvinfo : EIATTR_MIN_STACK_SIZE
	.align		4
.L_57:
        /*0030*/ 	.byte	0x04, 0x12
        /*0032*/ 	.short	(.L_59 - .L_58)
	.align		4
.L_58:
        /*0034*/ 	.word	index@(_ZN3cub18CUB_300001_SM_10006detail11EmptyKernelIvEEvv)
        /*0038*/ 	.word	0x00000000


	//----- nvinfo : EIATTR_MIN_STACK_SIZE
	.align		4
.L_59:
        /*003c*/ 	.byte	0x04, 0x12
        /*003e*/ 	.short	(.L_61 - .L_60)
	.align		4
.L_60:
        /*0040*/ 	.word	index@(_Z14max_idx_kernelIfEvPKT_iiiPiS3_S3_)
        /*0044*/ 	.word	0x00000000
.L_61:


//--------------------- .nv.compat                --------------------------
	.section	.nv.compat,"",@"SHT_CUDA_COMPAT_INFO"
	.align	4
        /*0000*/ 	.byte	0x02, 0x09, 0x00, 0x00, 0x02, 0x02, 0x01, 0x00, 0x02, 0x05, 0x05, 0x00, 0x03, 0x07, 0x01, 0x01
        /*0010*/ 	.byte	0x02, 0x03, 0x00, 0x00, 0x02, 0x06, 0x01, 0x00, 0x04, 0x0b, 0x08, 0x00, 0x09, 0x00, 0x00, 0x00
        /*0020*/ 	.byte	0x00, 0x00, 0x00, 0x00


//--------------------- .nv.info._ZN3cub18CUB_300001_SM_10006detail11EmptyKernelIvEEvv --------------------------
	.section	.nv.info._ZN3cub18CUB_300001_SM_10006detail11EmptyKernelIvEEvv,"",@"SHT_CUDA_INFO"
	.sectionflags	@""
	.align	4


	//----- nvinfo : EIATTR_CUDA_API_VERSION
	.align		4
        /*0000*/ 	.byte	0x04, 0x37
        /*0002*/ 	.short	(.L_63 - .L_62)
.L_62:
        /*0004*/ 	.word	0x00000082


	//----- nvinfo : EIATTR_SPARSE_MMA_MASK
	.align		4
.L_63:
        /*0008*/ 	.byte	0x03, 0x50
        /*000a*/ 	.short	0x0000


	//----- nvinfo : EIATTR_MAXREG_COUNT
	.align		4
        /*000c*/ 	.byte	0x03, 0x1b
        /*000e*/ 	.short	0x00ff


	//----- nvinfo : EIATTR_MERCURY_ISA_VERSION
	.align		4
        /*0010*/ 	.byte	0x03, 0x5f
        /*0012*/ 	.short	0x0101


	//----- nvinfo : EIATTR_VRC_CTA_INIT_COUNT
	.align		4
        /*0014*/ 	.byte	0x02, 0x4a
	.zero		1
	.zero		1


	//----- nvinfo : EIATTR_EXIT_INSTR_OFFSETS
	.align		4
        /*0018*/ 	.byte	0x04, 0x1c
        /*001a*/ 	.short	(.L_65 - .L_64)


	//   ....[0]....
.L_64:
        /*001c*/ 	.word	0x00000010


	//----- nvinfo : EIATTR_SW_WAR
	.align		4
.L_65:
        /*0020*/ 	.byte	0x04, 0x36
        /*0022*/ 	.short	(.L_67 - .L_66)
.L_66:
        /*0024*/ 	.word	0x00000008
.L_67:


//--------------------- .nv.info._Z14max_idx_kernelIfEvPKT_iiiPiS3_S3_ --------------------------
	.section	.nv.info._Z14max_idx_kernelIfEvPKT_iiiPiS3_S3_,"",@"SHT_CUDA_INFO"
	.sectionflags	@""
	.align	4


	//----- nvinfo : EIATTR_CUDA_API_VERSION
	.align		4
        /*0000*/ 	.byte	0x04, 0x37
        /*0002*/ 	.short	(.L_69 - .L_68)
.L_68:
        /*0004*/ 	.word	0x00000082


	//----- nvinfo : EIATTR_KPARAM_INFO
	.align		4
.L_69:
        /*0008*/ 	.byte	0x04, 0x17
        /*000a*/ 	.short	(.L_71 - .L_70)
.L_70:
        /*000c*/ 	.word	0x00000000
        /*0010*/ 	.short	0x0006
        /*0012*/ 	.short	0x0028
        /*0014*/ 	.byte	0x00, 0xf5, 0x21, 0x00


	//----- nvinfo : EIATTR_KPARAM_INFO
	.align		4
.L_71:
        /*0018*/ 	.byte	0x04, 0x17
        /*001a*/ 	.short	(.L_73 - .L_72)
.L_72:
        /*001c*/ 	.word	0x00000000
        /*0020*/ 	.short	0x0005
        /*0022*/ 	.short	0x0020
        /*0024*/ 	.byte	0x00, 0xf5, 0x21, 0x00


	//----- nvinfo : EIATTR_KPARAM_INFO
	.align		4
.L_73:
        /*0028*/ 	.byte	0x04, 0x17
        /*002a*/ 	.short	(.L_75 - .L_74)
.L_74:
        /*002c*/ 	.word	0x00000000
        /*0030*/ 	.short	0x0004
        /*0032*/ 	.short	0x0018
        /*0034*/ 	.byte	0x00, 0xf5, 0x21, 0x00


	//----- nvinfo : EIATTR_KPARAM_INFO
	.align		4
.L_75:
        /*0038*/ 	.byte	0x04, 0x17
        /*003a*/ 	.short	(.L_77 - .L_76)
.L_76:
        /*003c*/ 	.word	0x00000000
        /*0040*/ 	.short	0x0003
        /*0042*/ 	.short	0x0010
        /*0044*/ 	.byte	0x00, 0xf0, 0x11, 0x00


	//----- nvinfo : EIATTR_KPARAM_INFO
	.align		4
.L_77:
        /*0048*/ 	.byte	0x04, 0x17
        /*004a*/ 	.short	(.L_79 - .L_78)
.L_78:
        /*004c*/ 	.word	0x00000000
        /*0050*/ 	.short	0x0002
        /*0052*/ 	.short	0x000c
        /*0054*/ 	.byte	0x00, 0xf0, 0x11, 0x00


	//----- nvinfo : EIATTR_KPARAM_INFO
	.align		4
.L_79:
        /*0058*/ 	.byte	0x04, 0x17
        /*005a*/ 	.short	(.L_81 - .L_80)
.L_80:
        /*005c*/ 	.word	0x00000000
        /*0060*/ 	.short	0x0001
        /*0062*/ 	.short	0x0008
        /*0064*/ 	.byte	0x00, 0xf0, 0x11, 0x00


	//----- nvinfo : EIATTR_KPARAM_INFO
	.align		4
.L_81:
        /*0068*/ 	.byte	0x04, 0x17
        /*006a*/ 	.short	(.L_83 - .L_82)
.L_82:
        /*006c*/ 	.word	0x00000000
        /*0070*/ 	.short	0x0000
        /*0072*/ 	.short	0x0000
        /*0074*/ 	.byte	0x00, 0xf5, 0x21, 0x00


	//----- nvinfo : EIATTR_SPARSE_MMA_MASK
	.align		4
.L_83:
        /*0078*/ 	.byte	0x03, 0x50
        /*007a*/ 	.short	0x0000


	//----- nvinfo : EIATTR_MAXREG_COUNT
	.align		4
        /*007c*/ 	.byte	0x03, 0x1b
        /*007e*/ 	.short	0x00ff


	//----- nvinfo : EIATTR_NUM_BARRIERS
	.align		4
        /*0080*/ 	.byte	0x02, 0x4c
        /*0082*/ 	.byte	0x01
	.zero		1


	//----- nvinfo : EIATTR_MERCURY_ISA_VERSION
	.align		4
        /*0084*/ 	.byte	0x03, 0x5f
        /*0086*/ 	.short	0x0101


	//----- nvinfo : EIATTR_INT_WARP_WIDE_INSTR_OFFSETS
	.align		4
        /*0088*/ 	.byte	0x04, 0x31
        /*008a*/ 	.short	(.L_85 - .L_84)


	//   ....[0]....
.L_84:
        /*008c*/ 	.word	0x000009c0


	//   ....[1]....
        /*0090*/ 	.word	0x00000b80


	//   ....[2]....
        /*0094*/ 	.word	0x00000bc0


	//   ....[3]....
        /*0098*/ 	.word	0x00000c60


	//----- nvinfo : EIATTR_VRC_CTA_INIT_COUNT
	.align		4
.L_85:
        /*009c*/ 	.byte	0x02, 0x4a
	.zero		1
	.zero		1


	//----- nvinfo : EIATTR_EXIT_INSTR_OFFSETS
	.align		4
        /*00a0*/ 	.byte	0x04, 0x1c
        /*00a2*/ 	.short	(.L_87 - .L_86)


	//   ....[0]....
.L_86:
        /*00a4*/ 	.word	0x00000d20


	//   ....[1]....
        /*00a8*/ 	.word	0x00001560


	//   ....[2]....
        /*00ac*/ 	.word	0x00001600


	//----- nvinfo : EIATTR_CRS_STACK_SIZE
	.align		4
.L_87:
        /*00b0*/ 	.byte	0x04, 0x1e
        /*00b2*/ 	.short	(.L_89 - .L_88)
.L_88:
        /*00b4*/ 	.word	0x00000000


	//----- nvinfo : EIATTR_CBANK_PARAM_SIZE
	.align		4
.L_89:
        /*00b8*/ 	.byte	0x03, 0x19
        /*00ba*/ 	.short	0x0030


	//----- nvinfo : EIATTR_PARAM_CBANK
	.align		4
        /*00bc*/ 	.byte	0x04, 0x0a
        /*00be*/ 	.short	(.L_91 - .L_90)
	.align		4
.L_90:
        /*00c0*/ 	.word	index@(.nv.constant0._Z14max_idx_kernelIfEvPKT_iiiPiS3_S3_)
        /*00c4*/ 	.short	0x0380
        /*00c6*/ 	.short	0x0030


	//----- nvinfo : EIATTR_SW_WAR
	.align		4
.L_91:
        /*00c8*/ 	.byte	0x04, 0x36
        /*00ca*/ 	.short	(.L_93 - .L_92)
.L_92:
        /*00cc*/ 	.word	0x00000008
.L_93:


//--------------------- .nv.callgraph             --------------------------
	.section	.nv.callgraph,"",@"SHT_CUDA_CALLGRAPH"
	.align	4
	.sectionentsize	8
	.align		4
        /*0000*/ 	.word	0x00000000
	.align		4
        /*0004*/ 	.word	0xffffffff
	.align		4
        /*0008*/ 	.word	0x00000000
	.align		4
        /*000c*/ 	.word	0xfffffffe
	.align		4
        /*0010*/ 	.word	0x00000000
	.align		4
        /*0014*/ 	.word	0xfffffffd
	.align		4
        /*0018*/ 	.word	0x00000000
	.align		4
        /*001c*/ 	.word	0xfffffffc


//--------------------- .nv.constant4             --------------------------
	.section	.nv.constant4,"a",@progbits
	.align	8
	.align		8
.nv.constant4:
        /*0000*/ 	.dword	blk_vals
	.align		8
        /*0008*/ 	.dword	blk_idxsX
	.align		8
        /*0010*/ 	.dword	blk_idxsY
	.align		8
        /*0018*/ 	.dword	blk_numX
	.align		8
        /*0020*/ 	.dword	blk_numY
	.align		8
        /*0028*/ 	.dword	_ZN34_INTERNAL_276e6dd6_4_k_cu_d74234b74cuda3std3__45__cpo5beginE
	.align		8
        /*0030*/ 	.dword	_ZN34_INTERNAL_276e6dd6_4_k_cu_d74234b74cuda3std3__45__cpo3endE
	.align		8
        /*0038*/ 	.dword	_ZN34_INTERNAL_276e6dd6_4_k_cu_d74234b74cuda3std3__45__cpo6cbeginE
	.align		8
        /*0040*/ 	.dword	_ZN34_INTERNAL_276e6dd6_4_k_cu_d74234b74cuda3std3__45__cpo4cendE
	.align		8
        /*0048*/ 	.dword	_ZN34_INTERNAL_276e6dd6_4_k_cu_d74234b74cuda3std3__45__cpo6rbeginE
	.align		8
        /*0050*/ 	.dword	_ZN34_INTERNAL_276e6dd6_4_k_cu_d74234b74cuda3std3__45__cpo4rendE
	.align		8
        /*0058*/ 	.dword	_ZN34_INTERNAL_276e6dd6_4_k_cu_d74234b74cuda3std3__45__cpo7crbeginE
	.align		8
        /*0060*/ 	.dword	_ZN34_INTERNAL_276e6dd6_4_k_cu_d74234b74cuda3std3__45__cpo5crendE
	.align		8
        /*0068*/ 	.dword	_ZN34_INTERNAL_276e6dd6_4_k_cu_d74234b74cuda3std3__436_GLOBAL__N__276e6dd6_4_k_cu_d74234b76ignoreE
	.align		8
        /*0070*/ 	.dword	_ZN34_INTERNAL_276e6dd6_4_k_cu_d74234b74cuda3std3__419piecewise_constructE
	.align		8
        /*0078*/ 	.dword	_ZN34_INTERNAL_276e6dd6_4_k_cu_d74234b74cuda3std3__48in_placeE
	.align		8
        /*0080*/ 	.dword	_ZN34_INTERNAL_276e6dd6_4_k_cu_d74234b74cuda3std3__420unreachable_sentinelE
	.align		8
        /*0088*/ 	.dword	_ZN34_INTERNAL_276e6dd6_4_k_cu_d74234b74cuda3std3__47nulloptE
	.align		8
        /*0090*/ 	.dword	_ZN34_INTERNAL_276e6dd6_4_k_cu_d74234b74cuda3std3__48unexpectE
	.align		8
        /*0098*/ 	.dword	_ZN34_INTERNAL_276e6dd6_4_k_cu_d74234b74cuda3std6ranges3__45__cpo4swapE
	.align		8
        /*00a0*/ 	.dword	_ZN34_INTERNAL_276e6dd6_4_k_cu_d74234b74cuda3std6ranges3__45__cpo9iter_moveE
	.align		8
        /*00a8*/ 	.dword	_ZN34_INTERNAL_276e6dd6_4_k_cu_d74234b74cuda3std6ranges3__45__cpo5beginE
	.align		8
        /*00b0*/ 	.dword	_ZN34_INTERNAL_276e6dd6_4_k_cu_d74234b74cuda3std6ranges3__45__cpo3endE
	.align		8
        /*00b8*/ 	.dword	_ZN34_INTERNAL_276e6dd6_4_k_cu_d74234b74cuda3std6ranges3__45__cpo6cbeginE
	.align		8
        /*00c0*/ 	.dword	_ZN34_INTERNAL_276e6dd6_4_k_cu_d74234b74cuda3std6ranges3__45__cpo4cendE
	.align		8
        /*00c8*/ 	.dword	_ZN34_INTERNAL_276e6dd6_4_k_cu_d74234b74cuda3std6ranges3__45__cpo7advanceE
	.align		8
        /*00d0*/ 	.dword	_ZN34_INTERNAL_276e6dd6_4_k_cu_d74234b74cuda3std6ranges3__45__cpo9iter_swapE
	.align		8
        /*00d8*/ 	.dword	_ZN34_INTERNAL_276e6dd6_4_k_cu_d74234b74cuda3std6ranges3__45__cpo4nextE
	.align		8
        /*00e0*/ 	.dword	_ZN34_INTERNAL_276e6dd6_4_k_cu_d74234b74cuda3std6ranges3__45__cpo4prevE
	.align		8
        /*00e8*/ 	.dword	_ZN34_INTERNAL_276e6dd6_4_k_cu_d74234b74cuda3std6ranges3__45__cpo4dataE
	.align		8
        /*00f0*/ 	.dword	_ZN34_INTERNAL_276e6dd6_4_k_cu_d74234b74cuda3std6ranges3__45__cpo5cdataE
	.align		8
        /*00f8*/ 	.dword	_ZN34_INTERNAL_276e6dd6_4_k_cu_d74234b74cuda3std6ranges3__45__cpo4sizeE
	.align		8
        /*0100*/ 	.dword	_ZN34_INTERNAL_276e6dd6_4_k_cu_d74234b74cuda3std6ranges3__45__cpo5ssizeE
	.align		8
        /*0108*/ 	.dword	_ZN34_INTERNAL_276e6dd6_4_k_cu_d74234b74cuda3std6ranges3__45__cpo8distanceE
	.align		8
        /*0110*/ 	.dword	_ZN34_INTERNAL_276e6dd6_4_k_cu_d74234b76thrust24THRUST_300001_SM_1000_NS8cuda_cub3parE
	.align		8
        /*0118*/ 	.dword	_ZN34_INTERNAL_276e6dd6_4_k_cu_d74234b76thrust24THRUST_300001_SM_1000_NS8cuda_cub10par_nosyncE
	.align		8
        /*0120*/ 	.dword	_ZN34_INTERNAL_276e6dd6_4_k_cu_d74234b76thrust24THRUST_300001_SM_1000_NS6system6detail10sequential3seqE
	.align		8
        /*0128*/ 	.dword	_ZN34_INTERNAL_276e6dd6_4_k_cu_d74234b76thrust24THRUST_300001_SM_1000_NS6system3cpp3parE
	.align		8
        /*0130*/ 	.dword	_ZN34_INTERNAL_276e6dd6_4_k_cu_d74234b76thrust24THRUST_300001_SM_1000_NS12placeholders2_1E
	.align		8
        /*0138*/ 	.dword	_ZN34_INTERNAL_276e6dd6_4_k_cu_d74234b76thrust24THRUST_300001_SM_1000_NS12placeholders2_2E
	.align		8
        /*0140*/ 	.dword	_ZN34_INTERNAL_276e6dd6_4_k_cu_d74234b76thrust24THRUST_300001_SM_1000_NS12placeholders2_3E
	.align		8
        /*0148*/ 	.dword	_ZN34_INTERNAL_276e6dd6_4_k_cu_d74234b76thrust24THRUST_300001_SM_1000_NS12placeholders2_4E
	.align		8
        /*0150*/ 	.dword	_ZN34_INTERNAL_276e6dd6_4_k_cu_d74234b76thrust24THRUST_300001_SM_1000_NS12placeholders2_5E
	.align		8
        /*0158*/ 	.dword	_ZN34_INTERNAL_276e6dd6_4_k_cu_d74234b76thrust24THRUST_300001_SM_1000_NS12placeholders2_6E
	.align		8
        /*0160*/ 	.dword	_ZN34_INTERNAL_276e6dd6_4_k_cu_d74234b76thrust24THRUST_300001_SM_1000_NS12placeholders2_7E
	.align		8
        /*0168*/ 	.dword	_ZN34_INTERNAL_276e6dd6_4_k_cu_d74234b76thrust24THRUST_300001_SM_1000_NS12placeholders2_8E
	.align		8
        /*0170*/ 	.dword	_ZN34_INTERNAL_276e6dd6_4_k_cu_d74234b76thrust24THRUST_300001_SM_1000_NS12placeholders2_9E
	.align		8
        /*0178*/ 	.dword	_ZN34_INTERNAL_276e6dd6_4_k_cu_d74234b76thrust24THRUST_300001_SM_1000_NS12placeholders3_10E
	.align		8
        /*0180*/ 	.dword	_ZN34_INTERNAL_276e6dd6_4_k_cu_d74234b76thrust24THRUST_300001_SM_1000_NS3seqE
	.align		8
        /*0188*/ 	.dword	_ZN34_INTERNAL_276e6dd6_4_k_cu_d74234b76thrust24THRUST_300001_SM_1000_NS6deviceE


//--------------------- .text._ZN3cub18CUB_300001_SM_10006detail11EmptyKernelIvEEvv --------------------------
	.section	.text._ZN3cub18CUB_300001_SM_10006detail11EmptyKernelIvEEvv,"ax",@progbits
	.align	128
        .global         _ZN3cub18CUB_300001_SM_10006detail11EmptyKernelIvEEvv
        .type           _ZN3cub18CUB_300001_SM_10006detail11EmptyKernelIvEEvv,@function
        .size           _ZN3cub18CUB_300001_SM_10006detail11EmptyKernelIvEEvv,(.L_x_38 - _ZN3cub18CUB_300001_SM_10006detail11EmptyKernelIvEEvv)
        .other          _ZN3cub18CUB_300001_SM_10006detail11EmptyKernelIvEEvv,@"STO_CUDA_ENTRY STV_DEFAULT"
_ZN3cub18CUB_300001_SM_10006detail11EmptyKernelIvEEvv:
.text._ZN3cub18CUB_300001_SM_10006detail11EmptyKernelIvEEvv:
[----:B------:R-:W-:Y:S01]  /*0000*/  LDC R1, c[0x0][0x37c] ;  /* 0x0000df00ff017b82 */ /* 0x000fe20000000800 */
[----:B------:R-:W-:Y:S05]  /*0010*/  EXIT ;  /* 0x000000000000794d */ /* 0x000fea0003800000 */
.L_x_0:
[----:B------:R-:W-:-:S00]  /*0020*/  BRA `(.L_x_0) ;  /* 0xfffffffc00fc7947 */ /* 0x000fc0000383ffff */
[----:B------:R-:W-:-:S00]  /*0030*/  NOP ;  /* 0x0000000000007918 */ /* 0x000fc00000000000 */
        /* <DEDUP_REMOVED lines=12> */
.L_x_38:


//--------------------- .text._Z14max_idx_kernelIfEvPKT_iiiPiS3_S3_ --------------------------
	.section	.text._Z14max_idx_kernelIfEvPKT_iiiPiS3_S3_,"ax",@progbits
	.align	128
        .global         _Z14max_idx_kernelIfEvPKT_iiiPiS3_S3_
        .type           _Z14max_idx_kernelIfEvPKT_iiiPiS3_S3_,@function
        .size           _Z14max_idx_kernelIfEvPKT_iiiPiS3_S3_,(.L_x_39 - _Z14max_idx_kernelIfEvPKT_iiiPiS3_S3_)
        .other          _Z14max_idx_kernelIfEvPKT_iiiPiS3_S3_,@"STO_CUDA_ENTRY STV_DEFAULT"
_Z14max_idx_kernelIfEvPKT_iiiPiS3_S3_:
.text._Z14max_idx_kernelIfEvPKT_iiiPiS3_S3_:
[----:B------:R-:W-:Y:S08]  /*0000*/  LDC R1, c[0x0][0x37c] ;  /* 0x0000df00ff017b82 */ /* 0x000ff00000000800 */
[----:B------:R-:W0:Y:S01]  /*0010*/  S2UR UR5, SR_CgaCtaId ;  /* 0x00000000000579c3 */ /* 0x000e220000008800 */
[----:B------:R-:W1:Y:S01]  /*0020*/  S2R R0, SR_TID.X ;  /* 0x0000000000007919 */ /* 0x000e620000002100 */
[----:B------:R-:W1:Y:S01]  /*0030*/  LDCU UR10, c[0x0][0x360] ;  /* 0x00006c00ff0a77ac */ /* 0x000e620008000800 */
[----:B------:R-:W-:Y:S01]  /*0040*/  BSSY.RECONVERGENT B0, `(.L_x_1) ;  /* 0x000002c000007945 */ /* 0x000fe20003800200 */
[----:B------:R-:W-:Y:S01]  /*0050*/  IMAD.MOV.U32 R10, RZ, RZ, -0x1 ;  /* 0xffffffffff0a7424 */ /* 0x000fe200078e00ff */
[----:B------:R-:W1:Y:S01]  /*0060*/  S2R R15, SR_CTAID.X ;  /* 0x00000000000f7919 */ /* 0x000e620000002500 */
[----:B------:R-:W-:Y:S01]  /*0070*/  UMOV UR4, 0x400 ;  /* 0x0000040000047882 */ /* 0x000fe20000000000 */
[----:B------:R-:W2:Y:S01]  /*0080*/  LDCU.64 UR8, c[0x0][0x358] ;  /* 0x00006b00ff0877ac */ /* 0x000ea20008000a00 */
[----:B------:R-:W3:Y:S01]  /*0090*/  LDC R2, c[0x0][0x364] ;  /* 0x0000d900ff027b82 */ /* 0x000ee20000000800 */
[----:B------:R-:W4:Y:S01]  /*00a0*/  S2R R3, SR_TID.Y ;  /* 0x0000000000037919 */ /* 0x000f220000002200 */
[----:B------:R-:W-:-:S02]  /*00b0*/  IMAD.MOV.U32 R12, RZ, RZ, -0x40800000 ;  /* 0xbf800000ff0c7424 */ /* 0x000fc400078e00ff */
[----:B------:R-:W-:Y:S01]  /*00c0*/  IMAD.MOV.U32 R16, RZ, RZ, -0x1 ;  /* 0xffffffffff107424 */ /* 0x000fe200078e00ff */
[----:B------:R-:W2:Y:S01]  /*00d0*/  S2R R14, SR_CTAID.Y ;  /* 0x00000000000e7919 */ /* 0x000ea20000002600 */
[----:B0-----:R-:W-:Y:S01]  /*00e0*/  ULEA UR4, UR5, UR4, 0x18 ;  /* 0x0000000405047291 */ /* 0x001fe2000f8ec0ff */
[----:B------:R-:W0:Y:S08]  /*00f0*/  LDCU UR5, c[0x0][0x388] ;  /* 0x00007100ff0577ac */ /* 0x000e300008000800 */
[----:B------:R-:W-:Y:S01]  /*0100*/  STS [UR4+0x3000], RZ ;  /* 0x003000ffff007988 */ /* 0x000fe20008000804 */
[----:B-1----:R-:W-:-:S05]  /*0110*/  IMAD R4, R15, UR10, R0 ;  /* 0x0000000a0f047c24 */ /* 0x002fca000f8e0200 */
[----:B0-----:R-:W-:-:S13]  /*0120*/  ISETP.GE.AND P0, PT, R4, UR5, PT ;  /* 0x0000000504007c0c */ /* 0x001fda000bf06270 */
[----:B--234-:R-:W-:Y:S05]  /*0130*/  @P0 BRA `(.L_x_2) ;  /* 0x0000000000700947 */ /* 0x01cfea0003800000 */
[----:B------:R-:W0:Y:S01]  /*0140*/  LDCU UR4, c[0x0][0x374] ;  /* 0x00006e80ff0477ac */ /* 0x000e220008000800 */
[----:B------:R-:W1:Y:S01]  /*0150*/  LDC R11, c[0x0][0x370] ;  /* 0x0000dc00ff0b7b82 */ /* 0x000e620000000800 */
[----:B------:R-:W-:Y:S02]  /*0160*/  IMAD.MOV.U32 R8, RZ, RZ, R4 ;  /* 0x000000ffff087224 */ /* 0x000fe400078e0004 */
[----:B------:R-:W-:Y:S02]  /*0170*/  IMAD R13, R2, R14, R3 ;  /* 0x0000000e020d7224 */ /* 0x000fe400078e0203 */
[----:B------:R-:W-:Y:S02]  /*0180*/  IMAD.MOV.U32 R12, RZ, RZ, -0x40800000 ;  /* 0xbf800000ff0c7424 */ /* 0x000fe400078e00ff */
[----:B------:R-:W-:Y:S02]  /*0190*/  IMAD.MOV.U32 R16, RZ, RZ, -0x1 ;  /* 0xffffffffff107424 */ /* 0x000fe400078e00ff */
[----:B------:R-:W-:-:S02]  /*01a0*/  IMAD.MOV.U32 R10, RZ, RZ, -0x1 ;  /* 0xffffffffff0a7424 */ /* 0x000fc400078e00ff */
[----:B0-----:R-:W-:Y:S02]  /*01b0*/  IMAD R9, R2, UR4, RZ ;  /* 0x0000000402097c24 */ /* 0x001fe4000f8e02ff */
[----:B-1----:R-:W-:-:S07]  /*01c0*/  IMAD R11, R11, UR10, RZ ;  /* 0x0000000a0b0b7c24 */ /* 0x002fce000f8e02ff */
.L_x_6:
[----:B------:R-:W0:Y:S01]  /*01d0*/  LDC R18, c[0x0][0x38c] ;  /* 0x0000e300ff127b82 */ /* 0x000e220000000800 */
[----:B------:R-:W-:Y:S07]  /*01e0*/  BSSY.RECONVERGENT B1, `(.L_x_3) ;  /* 0x000000d000017945 */ /* 0x000fee0003800200 */
[----:B------:R-:W1:Y:S01]  /*01f0*/  LDC.64 R4, c[0x0][0x380] ;  /* 0x0000e000ff047b82 */ /* 0x000e620000000a00 */
[----:B0-----:R-:W-:-:S13]  /*0200*/  ISETP.GE.AND P0, PT, R13, R18, PT ;  /* 0x000000120d00720c */ /* 0x001fda0003f06270 */
[----:B-1----:R-:W-:Y:S05]  /*0210*/  @P0 BRA `(.L_x_4) ;  /* 0x0000000000240947 */ /* 0x002fea0003800000 */
.L_x_5:
[----:B------:R-:W-:-:S06]  /*0220*/  IMAD.WIDE R6, R13, 0x4, R4 ;  /* 0x000000040d067825 */ /* 0x000fcc00078e0204 */
[----:B------:R-:W2:Y:S02]  /*0230*/  LDG.E R7, desc[UR8][R6.64] ;  /* 0x0000000806077981 */ /* 0x000ea4000c1e1900 */
[----:B--2---:R-:W-:-:S04]  /*0240*/  FSETP.GT.AND P0, PT, R7, R12, PT ;  /* 0x0000000c0700720b */ /* 0x004fc80003f04000 */
[----:B------:R-:W-:Y:S01]  /*0250*/  SEL R16, R13, R16, P0 ;  /* 0x000000100d107207 */ /* 0x000fe20000000000 */
[----:B------:R-:W-:Y:S01]  /*0260*/  IMAD.IADD R13, R9, 0x1, R13 ;  /* 0x00000001090d7824 */ /* 0x000fe200078e020d */
[----:B------:R-:W-:Y:S02]  /*0270*/  FSEL R12, R7, R12, P0 ;  /* 0x0000000c070c7208 */ /* 0x000fe40000000000 */
[----:B------:R-:W-:Y:S02]  /*0280*/  SEL R10, R8, R10, P0 ;  /* 0x0000000a080a7207 */ /* 0x000fe40000000000 */
[----:B------:R-:W-:-:S13]  /*0290*/  ISETP.GE.AND P1, PT, R13, R18, PT ;  /* 0x000000120d00720c */ /* 0x000fda0003f26270 */
[----:B------:R-:W-:Y:S05]  /*02a0*/  @!P1 BRA `(.L_x_5) ;  /* 0xfffffffc00dc9947 */ /* 0x000fea000383ffff */
.L_x_4:
[----:B------:R-:W-:Y:S05]  /*02b0*/  BSYNC.RECONVERGENT B1 ;  /* 0x0000000000017941 */ /* 0x000fea0003800200 */
.L_x_3:
[----:B------:R-:W0:Y:S01]  /*02c0*/  LDCU UR4, c[0x0][0x388] ;  /* 0x00007100ff0477ac */ /* 0x000e220008000800 */
[----:B------:R-:W-:-:S05]  /*02d0*/  IMAD.IADD R8, R11, 0x1, R8 ;  /* 0x000000010b087824 */ /* 0x000fca00078e0208 */
[----:B0-----:R-:W-:-:S13]  /*02e0*/  ISETP.GE.AND P0, PT, R8, UR4, PT ;  /* 0x0000000408007c0c */ /* 0x001fda000bf06270 */
[----:B------:R-:W-:Y:S05]  /*02f0*/  @!P0 BRA `(.L_x_6) ;  /* 0xfffffffc00b48947 */ /* 0x000fea000383ffff */
.L_x_2:
[----:B------:R-:W-:Y:S05]  /*0300*/  BSYNC.RECONVERGENT B0 ;  /* 0x0000000000007941 */ /* 0x000fea0003800200 */
.L_x_1:
[----:B------:R-:W0:Y:S01]  /*0310*/  S2UR UR7, SR_CgaCtaId ;  /* 0x00000000000779c3 */ /* 0x000e220000008800 */
[----:B------:R-:W-:Y:S01]  /*0320*/  UMOV UR6, 0x400 ;  /* 0x0000040000067882 */ /* 0x000fe20000000000 */
[----:B------:R-:W-:Y:S01]  /*0330*/  ISETP.GT.U32.AND P3, PT, R3, 0xf, PT ;  /* 0x0000000f0300780c */ /* 0x000fe20003f64070 */
[----:B------:R-:W-:Y:S01]  /*0340*/  UIADD3 UR4, UPT, UPT, UR6, 0x1000, URZ ;  /* 0x0000100006047890 */ /* 0x000fe2000fffe0ff */
[----:B------:R-:W-:Y:S01]  /*0350*/  IMAD.MOV.U32 R11, RZ, RZ, 0x10 ;  /* 0x00000010ff0b7424 */ /* 0x000fe200078e00ff */
[----:B------:R-:W-:Y:S02]  /*0360*/  UIADD3 UR5, UPT, UPT, UR6, 0x2000, URZ ;  /* 0x0000200006057890 */ /* 0x000fe4000fffe0ff */
[----:B0-----:R-:W-:Y:S02]  /*0370*/  ULEA UR6, UR7, UR6, 0x18 ;  /* 0x0000000607067291 */ /* 0x001fe4000f8ec0ff */
[----:B------:R-:W-:Y:S02]  /*0380*/  ULEA UR4, UR7, UR4, 0x18 ;  /* 0x0000000407047291 */ /* 0x000fe4000f8ec0ff */
[----:B------:R-:W-:-:S02]  /*0390*/  ULEA UR5, UR7, UR5, 0x18 ;  /* 0x0000000507057291 */ /* 0x000fc4000f8ec0ff */
[C---:B------:R-:W-:Y:S02]  /*03a0*/  LEA R4, R0.reuse, UR6, 0x7 ;  /* 0x0000000600047c11 */ /* 0x040fe4000f8e38ff */
[C---:B------:R-:W-:Y:S02]  /*03b0*/  LEA R6, R0.reuse, UR4, 0x7 ;  /* 0x0000000400067c11 */ /* 0x040fe4000f8e38ff */
[----:B------:R-:W-:Y:S01]  /*03c0*/  LEA R8, R0, UR5, 0x7 ;  /* 0x0000000500087c11 */ /* 0x000fe2000f8e38ff */
[C---:B------:R-:W-:Y:S02]  /*03d0*/  IMAD R5, R3.reuse, 0x4, R4 ;  /* 0x0000000403057824 */ /* 0x040fe400078e0204 */
[C---:B------:R-:W-:Y:S02]  /*03e0*/  IMAD R7, R3.reuse, 0x4, R6 ;  /* 0x0000000403077824 */ /* 0x040fe400078e0206 */
[----:B------:R-:W-:Y:S01]  /*03f0*/  IMAD R9, R3, 0x4, R8 ;  /* 0x0000000403097824 */ /* 0x000fe200078e0208 */
[----:B------:R0:W-:Y:S04]  /*0400*/  STS [R5], R12 ;  /* 0x0000000c05007388 */ /* 0x0001e80000000800 */
[----:B------:R0:W-:Y:S04]  /*0410*/  STS [R7], R10 ;  /* 0x0000000a07007388 */ /* 0x0001e80000000800 */
[----:B------:R0:W-:Y:S01]  /*0420*/  STS [R9], R16 ;  /* 0x0000001009007388 */ /* 0x0001e20000000800 */
[----:B------:R-:W-:Y:S06]  /*0430*/  BAR.SYNC.DEFER_BLOCKING 0x0 ;  /* 0x0000000000007b1d */ /* 0x000fec0000010000 */
.L_x_17:
[CC--:B------:R-:W-:Y:S01]  /*0440*/  ISETP.GE.U32.OR P4, PT, R0.reuse, R11.reuse, P3 ;  /* 0x0000000b0000720c */ /* 0x0c0fe20001f86470 */
[----:B0-----:R-:W-:Y:S01]  /*0450*/  IMAD R10, R11, 0x80, R4 ;  /* 0x000000800b0a7824 */ /* 0x001fe200078e0204 */
[----:B------:R-:W-:Y:S01]  /*0460*/  ISETP.GT.U32.AND P0, PT, R3, 0x7, PT ;  /* 0x000000070300780c */ /* 0x000fe20003f04070 */
[----:B------:R-:W-:Y:S01]  /*0470*/  IMAD R12, R11, 0x80, R6 ;  /* 0x000000800b0c7824 */ /* 0x000fe200078e0206 */
[----:B------:R-:W-:Y:S01]  /*0480*/  ISETP.GT.U32.AND P2, PT, R3, 0x3, PT ;  /* 0x000000030300780c */ /* 0x000fe20003f44070 */
[----:B----4-:R-:W-:Y:S01]  /*0490*/  IMAD R16, R11, 0x80, R8 ;  /* 0x000000800b107824 */ /* 0x010fe200078e0208 */
[C---:B------:R-:W-:Y:S01]  /*04a0*/  ISETP.GT.U32.AND P1, PT, R3.reuse, 0x1, PT ;  /* 0x000000010300780c */ /* 0x040fe20003f24070 */
[----:B------:R-:W-:Y:S01]  /*04b0*/  BSSY.RECONVERGENT B0, `(.L_x_7) ;  /* 0x0000011000007945 */ /* 0x000fe20003800200 */
[CC--:B------:R-:W-:Y:S01]  /*04c0*/  ISETP.GE.U32.OR P0, PT, R0.reuse, R11.reuse, P0 ;  /* 0x0000000b0000720c */ /* 0x0c0fe20000706470 */
[C---:B------:R-:W-:Y:S01]  /*04d0*/  IMAD R13, R3.reuse, 0x4, R10 ;  /* 0x00000004030d7824 */ /* 0x040fe200078e020a */
[CC--:B------:R-:W-:Y:S01]  /*04e0*/  ISETP.GE.U32.OR P2, PT, R0.reuse, R11.reuse, P2 ;  /* 0x0000000b0000720c */ /* 0x0c0fe20001746470 */
[C---:B------:R-:W-:Y:S01]  /*04f0*/  IMAD R17, R3.reuse, 0x4, R12 ;  /* 0x0000000403117824 */ /* 0x040fe200078e020c */
[----:B------:R-:W-:Y:S01]  /*0500*/  ISETP.GE.U32.OR P1, PT, R0, R11, P1 ;  /* 0x0000000b0000720c */ /* 0x000fe20000f26470 */
[----:B---3--:R-:W-:Y:S01]  /*0510*/  IMAD R18, R3, 0x4, R16 ;  /* 0x0000000403127824 */ /* 0x008fe200078e0210 */
[----:B-12---:R-:W-:Y:S11]  /*0520*/  @P4 BRA `(.L_x_8) ;  /* 0x0000000000244947 */ /* 0x006ff60003800000 */
[----:B------:R-:W-:Y:S04]  /*0530*/  LDS R19, [R5] ;  /* 0x0000000005137984 */ /* 0x000fe80000000800 */
[----:B------:R-:W0:Y:S02]  /*0540*/  LDS R20, [R13+0x40] ;  /* 0x000040000d147984 */ /* 0x000e240000000800 */
[----:B0-----:R-:W-:-:S13]  /*0550*/  FSETP.GEU.AND P4, PT, R19, R20, PT ;  /* 0x000000141300720b */ /* 0x001fda0003f8e000 */
[----:B------:R-:W0:Y:S04]  /*0560*/  @!P4 LDS R20, [R13+0x40] ;  /* 0x000040000d14c984 */ /* 0x000e280000000800 */
[----:B0-----:R-:W-:Y:S04]  /*0570*/  @!P4 STS [R5], R20 ;  /* 0x000000140500c388 */ /* 0x001fe80000000800 */
[----:B------:R-:W0:Y:S04]  /*0580*/  @!P4 LDS R22, [R17+0x40] ;  /* 0x000040001116c984 */ /* 0x000e280000000800 */
[----:B0-----:R-:W-:Y:S04]  /*0590*/  @!P4 STS [R7], R22 ;  /* 0x000000160700c388 */ /* 0x001fe80000000800 */
[----:B------:R-:W0:Y:S04]  /*05a0*/  @!P4 LDS R24, [R18+0x40] ;  /* 0x000040001218c984 */ /* 0x000e280000000800 */
[----:B0-----:R0:W-:Y:S02]  /*05b0*/  @!P4 STS [R9], R24 ;  /* 0x000000180900c388 */ /* 0x0011e40000000800 */
.L_x_8:
[----:B------:R-:W-:Y:S05]  /*05c0*/  BSYNC.RECONVERGENT B0 ;  /* 0x0000000000007941 */ /* 0x000fea0003800200 */
.L_x_7:
[----:B------:R-:W-:Y:S06]  /*05d0*/  BAR.SYNC.DEFER_BLOCKING 0x0 ;  /* 0x0000000000007b1d */ /* 0x000fec0000010000 */
[----:B------:R-:W-:Y:S04]  /*05e0*/  BSSY.RECONVERGENT B0, `(.L_x_9) ;  /* 0x000000b000007945 */ /* 0x000fe80003800200 */
[----:B------:R-:W-:Y:S05]  /*05f0*/  @P0 BRA `(.L_x_10) ;  /* 0x0000000000240947 */ /* 0x000fea0003800000 */
[----:B------:R-:W-:Y:S04]  /*0600*/  LDS R19, [R5] ;  /* 0x0000000005137984 */ /* 0x000fe80000000800 */
[----:B------:R-:W1:Y:S02]  /*0610*/  LDS R20, [R13+0x20] ;  /* 0x000020000d147984 */ /* 0x000e640000000800 */
[----:B-1----:R-:W-:-:S13]  /*0620*/  FSETP.GEU.AND P0, PT, R19, R20, PT ;  /* 0x000000141300720b */ /* 0x002fda0003f0e000 */
[----:B------:R-:W1:Y:S04]  /*0630*/  @!P0 LDS R20, [R13+0x20] ;  /* 0x000020000d148984 */ /* 0x000e680000000800 */
[----:B-1----:R-:W-:Y:S04]  /*0640*/  @!P0 STS [R5], R20 ;  /* 0x0000001405008388 */ /* 0x002fe80000000800 */
[----:B------:R-:W1:Y:S04]  /*0650*/  @!P0 LDS R22, [R17+0x20] ;  /* 0x0000200011168984 */ /* 0x000e680000000800 */
[----:B-1----:R-:W-:Y:S04]  /*0660*/  @!P0 STS [R7], R22 ;  /* 0x0000001607008388 */ /* 0x002fe80000000800 */
[----:B0-----:R-:W0:Y:S04]  /*0670*/  @!P0 LDS R24, [R18+0x20] ;  /* 0x0000200012188984 */ /* 0x001e280000000800 */
[----:B0-----:R1:W-:Y:S02]  /*0680*/  @!P0 STS [R9], R24 ;  /* 0x0000001809008388 */ /* 0x0013e40000000800 */
.L_x_10:
[----:B------:R-:W-:Y:S05]  /*0690*/  BSYNC.RECONVERGENT B0 ;  /* 0x0000000000007941 */ /* 0x000fea0003800200 */
.L_x_9:
[----:B------:R-:W-:Y:S06]  /*06a0*/  BAR.SYNC.DEFER_BLOCKING 0x0 ;  /* 0x0000000000007b1d */ /* 0x000fec0000010000 */
[----:B------:R-:W-:Y:S04]  /*06b0*/  BSSY.RECONVERGENT B0, `(.L_x_11) ;  /* 0x000000b000007945 */ /* 0x000fe80003800200 */
[----:B------:R-:W-:Y:S05]  /*06c0*/  @P2 BRA `(.L_x_12) ;  /* 0x0000000000242947 */ /* 0x000fea0003800000 */
[----:B------:R-:W-:Y:S04]  /*06d0*/  LDS R19, [R5] ;  /* 0x0000000005137984 */ /* 0x000fe80000000800 */
[----:B------:R-:W2:Y:S02]  /*06e0*/  LDS R20, [R13+0x10] ;  /* 0x000010000d147984 */ /* 0x000ea40000000800 */
[----:B--2---:R-:W-:-:S13]  /*06f0*/  FSETP.GEU.AND P0, PT, R19, R20, PT ;  /* 0x000000141300720b */ /* 0x004fda0003f0e000 */
[----:B------:R-:W2:Y:S04]  /*0700*/  @!P0 LDS R20, [R13+0x10] ;  /* 0x000010000d148984 */ /* 0x000ea80000000800 */
[----:B--2---:R-:W-:Y:S04]  /*0710*/  @!P0 STS [R5], R20 ;  /* 0x0000001405008388 */ /* 0x004fe80000000800 */
[----:B------:R-:W2:Y:S04]  /*0720*/  @!P0 LDS R22, [R17+0x10] ;  /* 0x0000100011168984 */ /* 0x000ea80000000800 */
[----:B--2---:R-:W-:Y:S04]  /*0730*/  @!P0 STS [R7], R22 ;  /* 0x0000001607008388 */ /* 0x004fe80000000800 */
[----:B01----:R-:W0:Y:S04]  /*0740*/  @!P0 LDS R24, [R18+0x10] ;  /* 0x0000100012188984 */ /* 0x003e280000000800 */
[----:B0-----:R2:W-:Y:S02]  /*0750*/  @!P0 STS [R9], R24 ;  /* 0x0000001809008388 */ /* 0x0015e40000000800 */
.L_x_12:
[----:B------:R-:W-:Y:S05]  /*0760*/  BSYNC.RECONVERGENT B0 ;  /* 0x0000000000007941 */ /* 0x000fea0003800200 */
.L_x_11:
[----:B------:R-:W-:Y:S06]  /*0770*/  BAR.SYNC.DEFER_BLOCKING 0x0 ;  /* 0x0000000000007b1d */ /* 0x000fec0000010000 */
[----:B------:R-:W-:Y:S04]  /*0780*/  BSSY.RECONVERGENT B0, `(.L_x_13) ;  /* 0x000000b000007945 */ /* 0x000fe80003800200 */
[----:B------:R-:W-:Y:S05]  /*0790*/  @P1 BRA `(.L_x_14) ;  /* 0x0000000000241947 */ /* 0x000fea0003800000 */
[----:B------:R-:W-:Y:S04]  /*07a0*/  LDS R19, [R5] ;  /* 0x0000000005137984 */ /* 0x000fe80000000800 */
[----:B------:R-:W3:Y:S02]  /*07b0*/  LDS R20, [R13+0x8] ;  /* 0x000008000d147984 */ /* 0x000ee40000000800 */
[----:B---3--:R-:W-:-:S13]  /*07c0*/  FSETP.GEU.AND P0, PT, R19, R20, PT ;  /* 0x000000141300720b */ /* 0x008fda0003f0e000 */
[----:B------:R-:W3:Y:S04]  /*07d0*/  @!P0 LDS R20, [R13+0x8] ;  /* 0x000008000d148984 */ /* 0x000ee80000000800 */
[----:B---3--:R-:W-:Y:S04]  /*07e0*/  @!P0 STS [R5], R20 ;  /* 0x0000001405008388 */ /* 0x008fe80000000800 */
[----:B------:R-:W3:Y:S04]  /*07f0*/  @!P0 LDS R22, [R17+0x8] ;  /* 0x0000080011168984 */ /* 0x000ee80000000800 */
[----:B---3--:R-:W-:Y:S04]  /*0800*/  @!P0 STS [R7], R22 ;  /* 0x0000001607008388 */ /* 0x008fe80000000800 */
[----:B------:R-:W3:Y:S04]  /*0810*/  @!P0 LDS R18, [R18+0x8] ;  /* 0x0000080012128984 */ /* 0x000ee80000000800 */
[----:B---3--:R3:W-:Y:S02]  /*0820*/  @!P0 STS [R9], R18 ;  /* 0x0000001209008388 */ /* 0x0087e40000000800 */
.L_x_14:
[----:B------:R-:W-:Y:S05]  /*0830*/  BSYNC.RECONVERGENT B0 ;  /* 0x0000000000007941 */ /* 0x000fea0003800200 */
.L_x_13:
[----:B------:R-:W-:Y:S01]  /*0840*/  BAR.SYNC.DEFER_BLOCKING 0x0 ;  /* 0x0000000000007b1d */ /* 0x000fe20000010000 */
[----:B------:R-:W-:-:S04]  /*0850*/  ISETP.NE.AND P0, PT, R3, RZ, PT ;  /* 0x000000ff0300720c */ /* 0x000fc80003f05270 */
[----:B------:R-:W-:Y:S01]  /*0860*/  ISETP.GE.U32.OR P0, PT, R0, R11, P0 ;  /* 0x0000000b0000720c */ /* 0x000fe20000706470 */
[----:B------:R-:W-:-:S12]  /*0870*/  BSSY.RECONVERGENT B0, `(.L_x_15) ;  /* 0x000000b000007945 */ /* 0x000fd80003800200 */
[----:B------:R-:W-:Y:S05]  /*0880*/  @P0 BRA `(.L_x_16) ;  /* 0x0000000000240947 */ /* 0x000fea0003800000 */
[----:B------:R-:W-:Y:S04]  /*0890*/  LDS R13, [R5] ;  /* 0x00000000050d7984 */ /* 0x000fe80000000800 */
[----:B---3--:R-:W3:Y:S02]  /*08a0*/  LDS R18, [R10+0x4] ;  /* 0x000004000a127984 */ /* 0x008ee40000000800 */
[----:B---3--:R-:W-:-:S13]  /*08b0*/  FSETP.GEU.AND P0, PT, R13, R18, PT ;  /* 0x000000120d00720b */ /* 0x008fda0003f0e000 */
[----:B------:R-:W3:Y:S04]  /*08c0*/  @!P0 LDS R18, [R10+0x4] ;  /* 0x000004000a128984 */ /* 0x000ee80000000800 */
[----:B---3--:R-:W-:Y:S04]  /*08d0*/  @!P0 STS [R5], R18 ;  /* 0x0000001205008388 */ /* 0x008fe80000000800 */
[----:B------:R-:W3:Y:S04]  /*08e0*/  @!P0 LDS R12, [R12+0x4] ;  /* 0x000004000c0c8984 */ /* 0x000ee80000000800 */
[----:B---3--:R-:W-:Y:S04]  /*08f0*/  @!P0 STS [R7], R12 ;  /* 0x0000000c07008388 */ /* 0x008fe80000000800 */
[----:B------:R-:W3:Y:S04]  /*0900*/  @!P0 LDS R16, [R16+0x4] ;  /* 0x0000040010108984 */ /* 0x000ee80000000800 */
[----:B---3--:R4:W-:Y:S02]  /*0910*/  @!P0 STS [R9], R16 ;  /* 0x0000001009008388 */ /* 0x0089e40000000800 */
.L_x_16:
[----:B------:R-:W-:Y:S05]  /*0920*/  BSYNC.RECONVERGENT B0 ;  /* 0x0000000000007941 */ /* 0x000fea0003800200 */
.L_x_15:
[----:B------:R-:W-:Y:S01]  /*0930*/  BAR.SYNC.DEFER_BLOCKING 0x0 ;  /* 0x0000000000007b1d */ /* 0x000fe20000010000 */
[----:B------:R-:W-:Y:S02]  /*0940*/  ISETP.GT.U32.AND P0, PT, R11, 0x1, PT ;  /* 0x000000010b00780c */ /* 0x000fe40003f04070 */
[----:B------:R-:W-:-:S11]  /*0950*/  SHF.R.U32.HI R11, RZ, 0x1, R11 ;  /* 0x00000001ff0b7819 */ /* 0x000fd6000001160b */
[----:B------:R-:W-:Y:S05]  /*0960*/  @P0 BRA `(.L_x_17) ;  /* 0xfffffff800b40947 */ /* 0x000fea000383ffff */
[----:B---3--:R-:W-:Y:S01]  /*0970*/  LOP3.LUT P0, R18, R0, RZ, R3, 0xfa, !PT ;  /* 0x000000ff00127212 */ /* 0x008fe2000780fa03 */
[----:B------:R-:W-:-:S12]  /*0980*/  BSSY.RECONVERGENT B0, `(.L_x_18) ;  /* 0x0000033000007945 */ /* 0x000fd80003800200 */
[----:B------:R-:W-:Y:S05]  /*0990*/  @P0 BRA `(.L_x_19) ;  /* 0x0000000000c40947 */ /* 0x000fea0003800000 */
[----:B------:R-:W3:Y:S01]  /*09a0*/  S2R R11, SR_CgaCtaId ;  /* 0x00000000000b7919 */ /* 0x000ee20000008800 */
[----:B----4-:R-:W-:Y:S01]  /*09b0*/  MOV R16, 0x400 ;  /* 0x0000040000107802 */ /* 0x010fe20000000f00 */
[----:B------:R-:W-:Y:S01]  /*09c0*/  VOTEU.ANY UR5, UPT, PT ;  /* 0x0000000000057886 */ /* 0x000fe200038e0100 */
[----:B------:R-:W4:Y:S01]  /*09d0*/  S2R R17, SR_LANEID ;  /* 0x0000000000117919 */ /* 0x000f220000000000 */
[----:B------:R-:W4:Y:S01]  /*09e0*/  FLO.U32 R22, UR5 ;  /* 0x0000000500167d00 */ /* 0x000f2200080e0000 */
[----:B---3--:R-:W-:Y:S02]  /*09f0*/  LEA R16, R11, R16, 0x18 ;  /* 0x000000100b107211 */ /* 0x008fe400078ec0ff */
[----:B------:R-:W3:Y:S01]  /*0a00*/  LDC.64 R10, c[0x4][RZ] ;  /* 0x01000000ff0a7b82 */ /* 0x000ee20000000a00 */
[----:B----4-:R-:W-:Y:S02]  /*0a10*/  ISETP.EQ.U32.AND P0, PT, R22, R17, PT ;  /* 0x000000111600720c */ /* 0x010fe40003f02070 */
[----:B------:R-:W4:Y:S01]  /*0a20*/  LDS R19, [R16] ;  /* 0x0000000010137984 */ /* 0x000f220000000800 */
[----:B---3--:R-:W-:-:S04]  /*0a30*/  IMAD.WIDE.U32 R10, R15, 0x4, R10 ;  /* 0x000000040f0a7825 */ /* 0x008fc800078e000a */
[C---:B------:R-:W-:Y:S02]  /*0a40*/  IMAD.WIDE.U32 R12, R14.reuse, 0x4, R10 ;  /* 0x000000040e0c7825 */ /* 0x040fe400078e000a */
[----:B------:R-:W3:Y:S03]  /*0a50*/  LDC.64 R10, c[0x4][0x8] ;  /* 0x01000200ff0a7b82 */ /* 0x000ee60000000a00 */
[----:B----4-:R4:W-:Y:S04]  /*0a60*/  STG.E.STRONG.SYS desc[UR8][R12.64], R19 ;  /* 0x000000130c007986 */ /* 0x0109e8000c115908 */
[----:B------:R-:W5:Y:S01]  /*0a70*/  LDS R23, [R16+0x1000] ;  /* 0x0010000010177984 */ /* 0x000f620000000800 */
[----:B----4-:R-:W4:Y:S01]  /*0a80*/  LDC.64 R12, c[0x4][0x18] ;  /* 0x01000600ff0c7b82 */ /* 0x010f220000000a00 */
[----:B---3--:R-:W-:Y:S01]  /*0a90*/  IMAD.WIDE.U32 R10, R15, 0x4, R10 ;  /* 0x000000040f0a7825 */ /* 0x008fe200078e000a */
[----:B------:R-:W4:Y:S03]  /*0aa0*/  POPC R19, UR5 ;  /* 0x0000000500137d09 */ /* 0x000f260008000000 */
[----:B------:R-:W-:-:S03]  /*0ab0*/  IMAD.WIDE.U32 R20, R14, 0x4, R10 ;  /* 0x000000040e147825 */ /* 0x000fc600078e000a */
[----:B------:R-:W3:Y:S02]  /*0ac0*/  LDC.64 R10, c[0x4][0x10] ;  /* 0x01000400ff0a7b82 */ /* 0x000ee40000000a00 */
[----:B-----5:R-:W-:Y:S01]  /*0ad0*/  STG.E.STRONG.SYS desc[UR8][R20.64], R23 ;  /* 0x0000001714007986 */ /* 0x020fe2000c115908 */
[----:B---3--:R-:W-:-:S03]  /*0ae0*/  IMAD.WIDE.U32 R10, R15, 0x4, R10 ;  /* 0x000000040f0a7825 */ /* 0x008fc600078e000a */
[----:B------:R-:W3:Y:S01]  /*0af0*/  LDS R25, [R16+0x2000] ;  /* 0x0020000010197984 */ /* 0x000ee20000000800 */
[----:B------:R-:W-:-:S05]  /*0b00*/  IMAD.WIDE.U32 R10, R14, 0x4, R10 ;  /* 0x000000040e0a7825 */ /* 0x000fca00078e000a */
[----:B---3--:R-:W-:Y:S04]  /*0b10*/  STG.E.STRONG.SYS desc[UR8][R10.64], R25 ;  /* 0x000000190a007986 */ /* 0x008fe8000c115908 */
[----:B----4-:R-:W3:Y:S01]  /*0b20*/  @P0 ATOMG.E.ADD.STRONG.GPU PT, R13, desc[UR8][R12.64], R19 ;  /* 0x800000130c0d09a8 */ /* 0x010ee200081ef108 */
[----:B------:R-:W4:Y:S01]  /*0b30*/  LDCU UR4, c[0x0][0x370] ;  /* 0x00006e00ff0477ac */ /* 0x000f220008000800 */
[----:B------:R-:W5:Y:S01]  /*0b40*/  S2R R15, SR_LTMASK ;  /* 0x00000000000f7919 */ /* 0x000f620000003900 */
[----:B----4-:R-:W-:Y:S01]  /*0b50*/  UIADD3 UR4, UPT, UPT, UR4, -0x1, URZ ;  /* 0xffffffff04047890 */ /* 0x010fe2000fffe0ff */
[----:B-----5:R-:W-:-:S04]  /*0b60*/  LOP3.LUT R20, R15, UR5, RZ, 0xc0, !PT ;  /* 0x000000050f147c12 */ /* 0x020fc8000f8ec0ff */
[----:B------:R-:W4:Y:S01]  /*0b70*/  POPC R21, R20 ;  /* 0x0000001400157309 */ /* 0x000f220000000000 */
[----:B---3--:R-:W4:Y:S02]  /*0b80*/  SHFL.IDX PT, R14, R13, R22, 0x1f ;  /* 0x00001f160d0e7589 */ /* 0x008f2400000e0000 */
[----:B----4-:R-:W-:-:S05]  /*0b90*/  IMAD.IADD R14, R14, 0x1, R21 ;  /* 0x000000010e0e7824 */ /* 0x010fca00078e0215 */
[----:B------:R-:W-:-:S13]  /*0ba0*/  ISETP.NE.AND P0, PT, R14, UR4, PT ;  /* 0x000000040e007c0c */ /* 0x000fda000bf05270 */
[----:B------:R-:W-:Y:S05]  /*0bb0*/  @P0 BRA `(.L_x_19) ;  /* 0x00000000003c0947 */ /* 0x000fea0003800000 */
[----:B------:R-:W-:Y:S01]  /*0bc0*/  VOTEU.ANY UR5, UPT, PT ;  /* 0x0000000000057886 */ /* 0x000fe200038e0100 */
[----:B------:R-:W3:Y:S01]  /*0bd0*/  LDC.64 R10, c[0x4][0x20] ;  /* 0x01000800ff0a7b82 */ /* 0x000ee20000000a00 */
[----:B------:R-:W4:Y:S08]  /*0be0*/  FLO.U32 R14, UR5 ;  /* 0x00000005000e7d00 */ /* 0x000f3000080e0000 */
[----:B------:R-:W3:Y:S01]  /*0bf0*/  POPC R13, UR5 ;  /* 0x00000005000d7d09 */ /* 0x000ee20008000000 */
[----:B----4-:R-:W-:-:S13]  /*0c00*/  ISETP.EQ.U32.AND P0, PT, R14, R17, PT ;  /* 0x000000110e00720c */ /* 0x010fda0003f02070 */
[----:B---3--:R-:W3:Y:S01]  /*0c10*/  @P0 ATOMG.E.ADD.STRONG.GPU PT, R11, desc[UR8][R10.64], R13 ;  /* 0x8000000d0a0b09a8 */ /* 0x008ee200081ef108 */
[----:B------:R-:W-:Y:S01]  /*0c20*/  LOP3.LUT R15, R15, UR5, RZ, 0xc0, !PT ;  /* 0x000000050f0f7c12 */ /* 0x000fe2000f8ec0ff */
[----:B------:R-:W4:Y:S05]  /*0c30*/  LDCU UR4, c[0x0][0x374] ;  /* 0x00006e80ff0477ac */ /* 0x000f2a0008000800 */
[----:B------:R-:W5:Y:S01]  /*0c40*/  POPC R15, R15 ;  /* 0x0000000f000f7309 */ /* 0x000f620000000000 */
[----:B----4-:R-:W-:Y:S01]  /*0c50*/  UIADD3 UR4, UPT, UPT, UR4, -0x1, URZ ;  /* 0xffffffff04047890 */ /* 0x010fe2000fffe0ff */
[----:B---3--:R-:W5:Y:S02]  /*0c60*/  SHFL.IDX PT, R12, R11, R14, 0x1f ;  /* 0x00001f0e0b0c7589 */ /* 0x008f6400000e0000 */
[----:B-----5:R-:W-:-:S05]  /*0c70*/  IMAD.IADD R12, R12, 0x1, R15 ;  /* 0x000000010c0c7824 */ /* 0x020fca00078e020f */
[----:B------:R-:W-:-:S13]  /*0c80*/  ISETP.NE.AND P0, PT, R12, UR4, PT ;  /* 0x000000040c007c0c */ /* 0x000fda000bf05270 */
[----:B------:R-:W-:-:S05]  /*0c90*/  @!P0 IMAD.MOV.U32 R17, RZ, RZ, 0x1 ;  /* 0x00000001ff118424 */ /* 0x000fca00078e00ff */
[----:B------:R3:W-:Y:S02]  /*0ca0*/  @!P0 STS [R16+0x3000], R17 ;  /* 0x0030001110008388 */ /* 0x0007e40000000800 */
.L_x_19:
[----:B------:R-:W-:Y:S05]  /*0cb0*/  BSYNC.RECONVERGENT B0 ;  /* 0x0000000000007941 */ /* 0x000fea0003800200 */
.L_x_18:
[----:B------:R-:W5:Y:S08]  /*0cc0*/  S2UR UR5, SR_CgaCtaId ;  /* 0x00000000000579c3 */ /* 0x000f700000008800 */
[----:B------:R-:W-:Y:S06]  /*0cd0*/  BAR.SYNC.DEFER_BLOCKING 0x0 ;  /* 0x0000000000007b1d */ /* 0x000fec0000010000 */
[----:B------:R-:W-:-:S02]  /*0ce0*/  UMOV UR4, 0x400 ;  /* 0x0000040000047882 */ /* 0x000fc40000000000 */
[----:B-----5:R-:W-:-:S09]  /*0cf0*/  ULEA UR4, UR5, UR4, 0x18 ;  /* 0x0000000405047291 */ /* 0x020fd2000f8ec0ff */
[----:B------:R-:W5:Y:S02]  /*0d00*/  LDS R10, [UR4+0x3000] ;  /* 0x00300004ff0a7984 */ /* 0x000f640008000800 */
[----:B-----5:R-:W-:-:S13]  /*0d10*/  ISETP.NE.AND P0, PT, R10, 0x1, PT ;  /* 0x000000010a00780c */ /* 0x020fda0003f05270 */
[----:B------:R-:W-:Y:S05]  /*0d20*/  @P0 EXIT ;  /* 0x000000000000094d */ /* 0x000fea0003800000 */
[----:B------:R-:W5:Y:S01]  /*0d30*/  LDCU UR4, c[0x0][0x370] ;  /* 0x00006e00ff0477ac */ /* 0x000f620008000800 */
[----:B------:R-:W-:Y:S01]  /*0d40*/  BSSY.RECONVERGENT B0, `(.L_x_20) ;  /* 0x0000027000007945 */ /* 0x000fe20003800200 */
[----:B------:R-:W-:Y:S01]  /*0d50*/  IMAD.MOV.U32 R20, RZ, RZ, -0x1 ;  /* 0xffffffffff147424 */ /* 0x000fe200078e00ff */
[----:B------:R-:W3:Y:S01]  /*0d60*/  LDCU.64 UR6, c[0x4][URZ] ;  /* 0x01000000ff0677ac */ /* 0x000ee20008000a00 */
[----:B------:R-:W-:Y:S02]  /*0d70*/  IMAD.MOV.U32 R22, RZ, RZ, -0x40800000 ;  /* 0xbf800000ff167424 */ /* 0x000fe400078e00ff */
[----:B012---:R-:W-:Y:S01]  /*0d80*/  IMAD.MOV.U32 R24, RZ, RZ, -0x1 ;  /* 0xffffffffff187424 */ /* 0x007fe200078e00ff */
[----:B-----5:R-:W-:-:S13]  /*0d90*/  ISETP.GE.U32.AND P0, PT, R0, UR4, PT ;  /* 0x0000000400007c0c */ /* 0x020fda000bf06070 */
[----:B---3--:R-:W-:Y:S05]  /*0da0*/  @P0 BRA `(.L_x_21) ;  /* 0x0000000000800947 */ /* 0x008fea0003800000 */
[----:B------:R-:W0:Y:S01]  /*0db0*/  LDC R19, c[0x0][0x374] ;  /* 0x0000dd00ff137b82 */ /* 0x000e220000000800 */
[----:B------:R-:W-:Y:S02]  /*0dc0*/  IMAD.MOV.U32 R22, RZ, RZ, -0x40800000 ;  /* 0xbf800000ff167424 */ /* 0x000fe400078e00ff */
[----:B------:R-:W-:Y:S02]  /*0dd0*/  IMAD.MOV.U32 R24, RZ, RZ, -0x1 ;  /* 0xffffffffff187424 */ /* 0x000fe400078e00ff */
[----:B------:R-:W-:Y:S02]  /*0de0*/  IMAD.MOV.U32 R20, RZ, RZ, -0x1 ;  /* 0xffffffffff147424 */ /* 0x000fe400078e00ff */
[----:B------:R-:W-:Y:S02]  /*0df0*/  IMAD.MOV.U32 R21, RZ, RZ, R0 ;  /* 0x000000ffff157224 */ /* 0x000fe400078e0000 */
[----:B------:R-:W-:-:S07]  /*0e00*/  IMAD.MOV.U32 R26, RZ, RZ, R3 ;  /* 0x000000ffff1a7224 */ /* 0x000fce00078e0003 */
.L_x_25:
[----:B0-----:R-:W-:Y:S01]  /*0e10*/  ISETP.GE.U32.AND P0, PT, R26, R19, PT ;  /* 0x000000131a00720c */ /* 0x001fe20003f06070 */
[----:B------:R-:W-:-:S12]  /*0e20*/  BSSY.RECONVERGENT B1, `(.L_x_22) ;  /* 0x0000015000017945 */ /* 0x000fd80003800200 */
[----:B-----5:R-:W-:Y:S05]  /*0e30*/  @P0 BRA `(.L_x_23) ;  /* 0x00000000004c0947 */ /* 0x020fea0003800000 */
[----:B------:R-:W-:-:S04]  /*0e40*/  IMAD.WIDE.U32 R10, R26, 0x4, RZ ;  /* 0x000000041a0a7825 */ /* 0x000fc800078e00ff */
[----:B------:R-:W-:-:S07]  /*0e50*/  IMAD.WIDE R10, R21, 0x4, R10 ;  /* 0x00000004150a7825 */ /* 0x000fce00078e020a */
.L_x_24:
[----:B------:R-:W-:-:S04]  /*0e60*/  IADD3 R12, P0, PT, R10, UR6, RZ ;  /* 0x000000060a0c7c10 */ /* 0x000fc8000ff1e0ff */
[----:B------:R-:W-:-:S05]  /*0e70*/  IADD3.X R13, PT, PT, R11, UR7, RZ, P0, !PT ;  /* 0x000000070b0d7c10 */ /* 0x000fca00087fe4ff */
[----:B------:R-:W2:Y:S01]  /*0e80*/  LDG.E.STRONG.SYS R15, desc[UR8][R12.64] ;  /* 0x000000080c0f7981 */ /* 0x000ea2000c1f5900 */
[----:B------:R-:W-:Y:S01]  /*0e90*/  IMAD.IADD R26, R2, 0x1, R26 ;  /* 0x00000001021a7824 */ /* 0x000fe200078e021a */
[----:B--2--5:R-:W-:-:S13]  /*0ea0*/  FSETP.GT.AND P0, PT, R15, R22, PT ;  /* 0x000000160f00720b */ /* 0x024fda0003f04000 */
[----:B------:R-:W0:Y:S01]  /*0eb0*/  @P0 LDC.64 R14, c[0x4][0x8] ;  /* 0x01000200ff0e0b82 */ /* 0x000e220000000a00 */
[----:B------:R1:W5:Y:S07]  /*0ec0*/  @P0 LDG.E.STRONG.SYS R22, desc[UR8][R12.64] ;  /* 0x000000080c160981 */ /* 0x00036e000c1f5900 */
[----:B----4-:R-:W2:Y:S01]  /*0ed0*/  @P0 LDC.64 R16, c[0x4][0x10] ;  /* 0x01000400ff100b82 */ /* 0x010ea20000000a00 */
[----:B0-----:R-:W-:-:S05]  /*0ee0*/  @P0 IADD3 R14, P1, PT, R10, R14, RZ ;  /* 0x0000000e0a0e0210 */ /* 0x001fca0007f3e0ff */
[----:B------:R-:W-:Y:S01]  /*0ef0*/  @P0 IMAD.X R15, R11, 0x1, R15, P1 ;  /* 0x000000010b0f0824 */ /* 0x000fe200008e060f */
[----:B--2---:R-:W-:-:S04]  /*0f00*/  @P0 IADD3 R16, P2, PT, R10, R16, RZ ;  /* 0x000000100a100210 */ /* 0x004fc80007f5e0ff */
[----:B------:R1:W5:Y:S01]  /*0f10*/  @P0 LDG.E.STRONG.SYS R20, desc[UR8][R14.64] ;  /* 0x000000080e140981 */ /* 0x000362000c1f5900 */
[----:B------:R-:W-:-:S05]  /*0f20*/  @P0 IMAD.X R17, R11, 0x1, R17, P2 ;  /* 0x000000010b110824 */ /* 0x000fca00010e0611 */
[----:B------:R1:W5:Y:S01]  /*0f30*/  @P0 LDG.E.STRONG.SYS R24, desc[UR8][R16.64] ;  /* 0x0000000810180981 */ /* 0x000362000c1f5900 */
[----:B------:R-:W-:Y:S01]  /*0f40*/  ISETP.GE.U32.AND P0, PT, R26, R19, PT ;  /* 0x000000131a00720c */ /* 0x000fe20003f06070 */
[----:B------:R-:W-:-:S12]  /*0f50*/  IMAD.WIDE.U32 R10, R2, 0x4, R10 ;  /* 0x00000004020a7825 */ /* 0x000fd800078e000a */
[----:B-1----:R-:W-:Y:S05]  /*0f60*/  @!P0 BRA `(.L_x_24) ;  /* 0xfffffffc00bc8947 */ /* 0x002fea000383ffff */
.L_x_23:
[----:B------:R-:W-:Y:S05]  /*0f70*/  BSYNC.RECONVERGENT B1 ;  /* 0x0000000000017941 */ /* 0x000fea0003800200 */
.L_x_22:
[----:B------:R-:W-:-:S05]  /*0f80*/  VIADD R21, R21, UR10 ;  /* 0x0000000a15157c36 */ /* 0x000fca0008000000 */
[----:B------:R-:W-:-:S13]  /*0f90*/  ISETP.GE.U32.AND P0, PT, R21, UR4, PT ;  /* 0x0000000415007c0c */ /* 0x000fda000bf06070 */
[----:B------:R-:W-:Y:S05]  /*0fa0*/  @!P0 BRA `(.L_x_25) ;  /* 0xfffffffc00988947 */ /* 0x000fea000383ffff */
.L_x_21:
[----:B------:R-:W-:Y:S05]  /*0fb0*/  BSYNC.RECONVERGENT B0 ;  /* 0x0000000000007941 */ /* 0x000fea0003800200 */
.L_x_20:
[----:B-----5:R0:W-:Y:S01]  /*0fc0*/  STS [R5], R22 ;  /* 0x0000001605007388 */ /* 0x0201e20000000800 */
[----:B------:R-:W-:Y:S01]  /*0fd0*/  ISETP.GT.U32.AND P3, PT, R3, 0xf, PT ;  /* 0x0000000f0300780c */ /* 0x000fe20003f64070 */
[----:B------:R-:W-:Y:S02]  /*0fe0*/  IMAD.MOV.U32 R11, RZ, RZ, 0x10 ;  /* 0x00000010ff0b7424 */ /* 0x000fe400078e00ff */
[----:B------:R0:W-:Y:S04]  /*0ff0*/  STS [R7], R20 ;  /* 0x0000001407007388 */ /* 0x0001e80000000800 */
[----:B------:R0:W-:Y:S01]  /*1000*/  STS [R9], R24 ;  /* 0x0000001809007388 */ /* 0x0001e20000000800 */
[----:B------:R-:W-:Y:S06]  /*1010*/  BAR.SYNC.DEFER_BLOCKING 0x0 ;  /* 0x0000000000007b1d */ /* 0x000fec0000010000 */
.L_x_36:
[CC--:B------:R-:W-:Y:S01]  /*1020*/  ISETP.GE.U32.OR P4, PT, R0.reuse, R11.reuse, P3 ;  /* 0x0000000b0000720c */ /* 0x0c0fe20001f86470 */
[----:B------:R-:W-:Y:S01]  /*1030*/  IMAD R2, R11, 0x80, R4 ;  /* 0x000000800b027824 */ /* 0x000fe200078e0204 */
[----:B------:R-:W-:Y:S01]  /*1040*/  ISETP.GT.U32.AND P0, PT, R3, 0x7, PT ;  /* 0x000000070300780c */ /* 0x000fe20003f04070 */
[----:B------:R-:W-:Y:S01]  /*1050*/  IMAD R10, R11, 0x80, R6 ;  /* 0x000000800b0a7824 */ /* 0x000fe200078e0206 */
[----:B------:R-:W-:Y:S01]  /*1060*/  ISETP.GT.U32.AND P2, PT, R3, 0x3, PT ;  /* 0x000000030300780c */ /* 0x000fe20003f44070 */
[----:B0-----:R-:W-:Y:S01]  /*1070*/  IMAD R12, R11, 0x80, R8 ;  /* 0x000000800b0c7824 */ /* 0x001fe200078e0208 */
[C---:B------:R-:W-:Y:S01]  /*1080*/  ISETP.GT.U32.AND P1, PT, R3.reuse, 0x1, PT ;  /* 0x000000010300780c */ /* 0x040fe20003f24070 */
[----:B------:R-:W-:Y:S01]  /*1090*/  BSSY.RECONVERGENT B0, `(.L_x_26) ;  /* 0x0000011000007945 */ /* 0x000fe20003800200 */
[CC--:B------:R-:W-:Y:S01]  /*10a0*/  ISETP.GE.U32.OR P0, PT, R0.reuse, R11.reuse, P0 ;  /* 0x0000000b0000720c */ /* 0x0c0fe20000706470 */
[C---:B------:R-:W-:Y:S01]  /*10b0*/  IMAD R13, R3.reuse, 0x4, R2 ;  /* 0x00000004030d7824 */ /* 0x040fe200078e0202 */
[CC--:B------:R-:W-:Y:S01]  /*10c0*/  ISETP.GE.U32.OR P2, PT, R0.reuse, R11.reuse, P2 ;  /* 0x0000000b0000720c */ /* 0x0c0fe20001746470 */
[C---:B------:R-:W-:Y:S01]  /*10d0*/  IMAD R14, R3.reuse, 0x4, R10 ;  /* 0x00000004030e7824 */ /* 0x040fe200078e020a */
[----:B------:R-:W-:Y:S01]  /*10e0*/  ISETP.GE.U32.OR P1, PT, R0, R11, P1 ;  /* 0x0000000b0000720c */ /* 0x000fe20000f26470 */
[----:B------:R-:W-:Y:S01]  /*10f0*/  IMAD R15, R3, 0x4, R12 ;  /* 0x00000004030f7824 */ /* 0x000fe200078e020c */
[----:B-123--:R-:W-:Y:S11]  /*1100*/  @P4 BRA `(.L_x_27) ;  /* 0x0000000000244947 */ /* 0x00eff60003800000 */
[----:B----4-:R-:W-:Y:S04]  /*1110*/  LDS R16, [R5] ;  /* 0x0000000005107984 */ /* 0x010fe80000000800 */
[----:B------:R-:W1:Y:S02]  /*1120*/  LDS R17, [R13+0x40] ;  /* 0x000040000d117984 */ /* 0x000e640000000800 */
[----:B-1----:R-:W-:-:S13]  /*1130*/  FSETP.GEU.AND P4, PT, R16, R17, PT ;  /* 0x000000111000720b */ /* 0x002fda0003f8e000 */
[----:B------:R-:W1:Y:S04]  /*1140*/  @!P4 LDS R16, [R13+0x40] ;  /* 0x000040000d10c984 */ /* 0x000e680000000800 */
[----:B-1----:R-:W-:Y:S04]  /*1150*/  @!P4 STS [R5], R16 ;  /* 0x000000100500c388 */ /* 0x002fe80000000800 */
[----:B0-----:R-:W0:Y:S04]  /*1160*/  @!P4 LDS R20, [R14+0x40] ;  /* 0x000040000e14c984 */ /* 0x001e280000000800 */
[----:B0-----:R-:W-:Y:S04]  /*1170*/  @!P4 STS [R7], R20 ;  /* 0x000000140700c388 */ /* 0x001fe80000000800 */
[----:B------:R-:W0:Y:S04]  /*1180*/  @!P4 LDS R22, [R15+0x40] ;  /* 0x000040000f16c984 */ /* 0x000e280000000800 */
[----:B0-----:R1:W-:Y:S02]  /*1190*/  @!P4 STS [R9], R22 ;  /* 0x000000160900c388 */ /* 0x0013e40000000800 */
.L_x_27:
[----:B------:R-:W-:Y:S05]  /*11a0*/  BSYNC.RECONVERGENT B0 ;  /* 0x0000000000007941 */ /* 0x000fea0003800200 */
.L_x_26:
[----:B------:R-:W-:Y:S06]  /*11b0*/  BAR.SYNC.DEFER_BLOCKING 0x0 ;  /* 0x0000000000007b1d */ /* 0x000fec0000010000 */
[----:B------:R-:W-:Y:S04]  /*11c0*/  BSSY.RECONVERGENT B0, `(.L_x_28) ;  /* 0x000000b000007945 */ /* 0x000fe80003800200 */
[----:B------:R-:W-:Y:S05]  /*11d0*/  @P0 BRA `(.L_x_29) ;  /* 0x0000000000240947 */ /* 0x000fea0003800000 */
[----:B----4-:R-:W-:Y:S04]  /*11e0*/  LDS R16, [R5] ;  /* 0x0000000005107984 */ /* 0x010fe80000000800 */
[----:B------:R-:W2:Y:S02]  /*11f0*/  LDS R17, [R13+0x20] ;  /* 0x000020000d117984 */ /* 0x000ea40000000800 */
[----:B--2---:R-:W-:-:S13]  /*1200*/  FSETP.GEU.AND P0, PT, R16, R17, PT ;  /* 0x000000111000720b */ /* 0x004fda0003f0e000 */
[----:B------:R-:W2:Y:S04]  /*1210*/  @!P0 LDS R16, [R13+0x20] ;  /* 0x000020000d108984 */ /* 0x000ea80000000800 */
[----:B--2---:R-:W-:Y:S04]  /*1220*/  @!P0 STS [R5], R16 ;  /* 0x0000001005008388 */ /* 0x004fe80000000800 */
[----:B0-----:R-:W0:Y:S04]  /*1230*/  @!P0 LDS R20, [R14+0x20] ;  /* 0x000020000e148984 */ /* 0x001e280000000800 */
[----:B0-----:R-:W-:Y:S04]  /*1240*/  @!P0 STS [R7], R20 ;  /* 0x0000001407008388 */ /* 0x001fe80000000800 */
[----:B-1----:R-:W0:Y:S04]  /*1250*/  @!P0 LDS R22, [R15+0x20] ;  /* 0x000020000f168984 */ /* 0x002e280000000800 */
[----:B0-----:R2:W-:Y:S02]  /*1260*/  @!P0 STS [R9], R22 ;  /* 0x0000001609008388 */ /* 0x0015e40000000800 */
.L_x_29:
[----:B------:R-:W-:Y:S05]  /*1270*/  BSYNC.RECONVERGENT B0 ;  /* 0x0000000000007941 */ /* 0x000fea0003800200 */
.L_x_28:
[----:B------:R-:W-:Y:S06]  /*1280*/  BAR.SYNC.DEFER_BLOCKING 0x0 ;  /* 0x0000000000007b1d */ /* 0x000fec0000010000 */
[----:B------:R-:W-:Y:S04]  /*1290*/  BSSY.RECONVERGENT B0, `(.L_x_30) ;  /* 0x000000b000007945 */ /* 0x000fe80003800200 */
[----:B------:R-:W-:Y:S05]  /*12a0*/  @P2 BRA `(.L_x_31) ;  /* 0x0000000000242947 */ /* 0x000fea0003800000 */
[----:B----4-:R-:W-:Y:S04]  /*12b0*/  LDS R16, [R5] ;  /* 0x0000000005107984 */ /* 0x010fe80000000800 */
[----:B------:R-:W3:Y:S02]  /*12c0*/  LDS R17, [R13+0x10] ;  /* 0x000010000d117984 */ /* 0x000ee40000000800 */
[----:B---3--:R-:W-:-:S13]  /*12d0*/  FSETP.GEU.AND P0, PT, R16, R17, PT ;  /* 0x000000111000720b */ /* 0x008fda0003f0e000 */
[----:B------:R-:W3:Y:S04]  /*12e0*/  @!P0 LDS R16, [R13+0x10] ;  /* 0x000010000d108984 */ /* 0x000ee80000000800 */
[----:B---3--:R-:W-:Y:S04]  /*12f0*/  @!P0 STS [R5], R16 ;  /* 0x0000001005008388 */ /* 0x008fe80000000800 */
[----:B0-----:R-:W0:Y:S04]  /*1300*/  @!P0 LDS R20, [R14+0x10] ;  /* 0x000010000e148984 */ /* 0x001e280000000800 */
[----:B0-----:R-:W-:Y:S04]  /*1310*/  @!P0 STS [R7], R20 ;  /* 0x0000001407008388 */ /* 0x001fe80000000800 */
[----:B-12---:R-:W0:Y:S04]  /*1320*/  @!P0 LDS R22, [R15+0x10] ;  /* 0x000010000f168984 */ /* 0x006e280000000800 */
[----:B0-----:R3:W-:Y:S02]  /*1330*/  @!P0 STS [R9], R22 ;  /* 0x0000001609008388 */ /* 0x0017e40000000800 */
.L_x_31:
[----:B------:R-:W-:Y:S05]  /*1340*/  BSYNC.RECONVERGENT B0 ;  /* 0x0000000000007941 */ /* 0x000fea0003800200 */
.L_x_30:
[----:B------:R-:W-:Y:S06]  /*1350*/  BAR.SYNC.DEFER_BLOCKING 0x0 ;  /* 0x0000000000007b1d */ /* 0x000fec0000010000 */
[----:B------:R-:W-:Y:S04]  /*1360*/  BSSY.RECONVERGENT B0, `(.L_x_32) ;  /* 0x000000b000007945 */ /* 0x000fe80003800200 */
[----:B------:R-:W-:Y:S05]  /*1370*/  @P1 BRA `(.L_x_33) ;  /* 0x0000000000241947 */ /* 0x000fea0003800000 */
[----:B----4-:R-:W-:Y:S04]  /*1380*/  LDS R16, [R5] ;  /* 0x0000000005107984 */ /* 0x010fe80000000800 */
[----:B------:R-:W4:Y:S02]  /*1390*/  LDS R17, [R13+0x8] ;  /* 0x000008000d117984 */ /* 0x000f240000000800 */
[----:B----4-:R-:W-:-:S13]  /*13a0*/  FSETP.GEU.AND P0, PT, R16, R17, PT ;  /* 0x000000111000720b */ /* 0x010fda0003f0e000 */
[----:B------:R-:W4:Y:S04]  /*13b0*/  @!P0 LDS R16, [R13+0x8] ;  /* 0x000008000d108984 */ /* 0x000f280000000800 */
[----:B----4-:R-:W-:Y:S04]  /*13c0*/  @!P0 STS [R5], R16 ;  /* 0x0000001005008388 */ /* 0x010fe80000000800 */
[----:B------:R-:W4:Y:S04]  /*13d0*/  @!P0 LDS R14, [R14+0x8] ;  /* 0x000008000e0e8984 */ /* 0x000f280000000800 */
[----:B----4-:R-:W-:Y:S04]  /*13e0*/  @!P0 STS [R7], R14 ;  /* 0x0000000e07008388 */ /* 0x010fe80000000800 */
[----:B0-----:R-:W0:Y:S04]  /*13f0*/  @!P0 LDS R20, [R15+0x8] ;  /* 0x000008000f148984 */ /* 0x001e280000000800 */
[----:B0-----:R0:W-:Y:S02]  /*1400*/  @!P0 STS [R9], R20 ;  /* 0x0000001409008388 */ /* 0x0011e40000000800 */
.L_x_33:
[----:B------:R-:W-:Y:S05]  /*1410*/  BSYNC.RECONVERGENT B0 ;  /* 0x0000000000007941 */ /* 0x000fea0003800200 */
.L_x_32:
[----:B------:R-:W-:Y:S01]  /*1420*/  BAR.SYNC.DEFER_BLOCKING 0x0 ;  /* 0x0000000000007b1d */ /* 0x000fe20000010000 */
[----:B------:R-:W-:-:S04]  /*1430*/  ISETP.NE.AND P0, PT, R3, RZ, PT ;  /* 0x000000ff0300720c */ /* 0x000fc80003f05270 */
[----:B------:R-:W-:Y:S01]  /*1440*/  ISETP.GE.U32.OR P0, PT, R0, R11, P0 ;  /* 0x0000000b0000720c */ /* 0x000fe20000706470 */
[----:B------:R-:W-:-:S12]  /*1450*/  BSSY.RECONVERGENT B0, `(.L_x_34) ;  /* 0x000000b000007945 */ /* 0x000fd80003800200 */
[----:B------:R-:W-:Y:S05]  /*1460*/  @P0 BRA `(.L_x_35) ;  /* 0x0000000000240947 */ /* 0x000fea0003800000 */
[----:B------:R-:W-:Y:S04]  /*1470*/  LDS R13, [R5] ;  /* 0x00000000050d7984 */ /* 0x000fe80000000800 */
[----:B------:R-:W5:Y:S02]  /*1480*/  LDS R14, [R2+0x4] ;  /* 0x00000400020e7984 */ /* 0x000f640000000800 */
[----:B-----5:R-:W-:-:S13]  /*1490*/  FSETP.GEU.AND P0, PT, R13, R14, PT ;  /* 0x0000000e0d00720b */ /* 0x020fda0003f0e000 */
[----:B------:R-:W5:Y:S04]  /*14a0*/  @!P0 LDS R14, [R2+0x4] ;  /* 0x00000400020e8984 */ /* 0x000f680000000800 */
[----:B-----5:R-:W-:Y:S04]  /*14b0*/  @!P0 STS [R5], R14 ;  /* 0x0000000e05008388 */ /* 0x020fe80000000800 */
[----:B------:R-:W5:Y:S04]  /*14c0*/  @!P0 LDS R10, [R10+0x4] ;  /* 0x000004000a0a8984 */ /* 0x000f680000000800 */
[----:B-----5:R-:W-:Y:S04]  /*14d0*/  @!P0 STS [R7], R10 ;  /* 0x0000000a07008388 */ /* 0x020fe80000000800 */
[----:B------:R-:W5:Y:S04]  /*14e0*/  @!P0 LDS R12, [R12+0x4] ;  /* 0x000004000c0c8984 */ /* 0x000f680000000800 */
[----:B-----5:R0:W-:Y:S02]  /*14f0*/  @!P0 STS [R9], R12 ;  /* 0x0000000c09008388 */ /* 0x0201e40000000800 */
.L_x_35:
[----:B------:R-:W-:Y:S05]  /*1500*/  BSYNC.RECONVERGENT B0 ;  /* 0x0000000000007941 */ /* 0x000fea0003800200 */
.L_x_34:
[----:B------:R-:W-:Y:S01]  /*1510*/  BAR.SYNC.DEFER_BLOCKING 0x0 ;  /* 0x0000000000007b1d */ /* 0x000fe20000010000 */
[----:B------:R-:W-:Y:S02]  /*1520*/  ISETP.GT.U32.AND P0, PT, R11, 0x1, PT ;  /* 0x000000010b00780c */ /* 0x000fe40003f04070 */
[----:B------:R-:W-:-:S11]  /*1530*/  SHF.R.U32.HI R11, RZ, 0x1, R11 ;  /* 0x00000001ff0b7819 */ /* 0x000fd6000001160b */
[----:B------:R-:W-:Y:S05]  /*1540*/  @P0 BRA `(.L_x_36) ;  /* 0xfffffff800b40947 */ /* 0x000fea000383ffff */
[----:B------:R-:W-:-:S13]  /*1550*/  ISETP.NE.AND P0, PT, R18, RZ, PT ;  /* 0x000000ff1200720c */ /* 0x000fda0003f05270 */
[----:B------:R-:W-:Y:S05]  /*1560*/  @P0 EXIT ;  /* 0x000000000000094d */ /* 0x000fea0003800000 */
[----:B------:R-:W5:Y:S01]  /*1570*/  S2UR UR5, SR_CgaCtaId ;  /* 0x00000000000579c3 */ /* 0x000f620000008800 */
[----:B------:R-:W-:-:S07]  /*1580*/  UMOV UR4, 0x400 ;  /* 0x0000040000047882 */ /* 0x000fce0000000000 */
[----:B------:R-:W1:Y:S08]  /*1590*/  LDC.64 R2, c[0x0][0x398] ;  /* 0x0000e600ff027b82 */ /* 0x000e700000000a00 */
[----:B0-----:R-:W0:Y:S01]  /*15a0*/  LDC.64 R4, c[0x0][0x3a0] ;  /* 0x0000e800ff047b82 */ /* 0x001e220000000a00 */
[----:B-----5:R-:W-:-:S09]  /*15b0*/  ULEA UR4, UR5, UR4, 0x18 ;  /* 0x0000000405047291 */ /* 0x020fd2000f8ec0ff */
[----:B------:R-:W5:Y:S04]  /*15c0*/  LDS R7, [UR4+0x1000] ;  /* 0x00100004ff077984 */ /* 0x000f680008000800 */
[----:B-1234-:R-:W0:Y:S04]  /*15d0*/  LDS R9, [UR4+0x2000] ;  /* 0x00200004ff097984 */ /* 0x01ee280008000800 */
[----:B-----5:R-:W-:Y:S04]  /*15e0*/  STG.E desc[UR8][R2.64], R7 ;  /* 0x0000000702007986 */ /* 0x020fe8000c101908 */
[----:B0-----:R-:W-:Y:S01]  /*15f0*/  STG.E desc[UR8][R4.64], R9 ;  /* 0x0000000904007986 */ /* 0x001fe2000c101908 */
[----:B------:R-:W-:Y:S05]  /*1600*/  EXIT ;  /* 0x000000000000794d */ /* 0x000fea0003800000 */
.L_x_37:
        /* <DEDUP_REMOVED lines=15> */
.L_x_39:


//--------------------- .nv.shared.reserved.0     --------------------------
	.section	.nv.shared.reserved.0,"aw",@nobits
	.weak		__nv_reservedSMEM_offset_0_alias
	.size		__nv_reservedSMEM_offset_0_alias, 0, 64
	.other		__nv_reservedSMEM_offset_0_alias,@"STO_CUDA_RESERVED_SHARED STV_DEFAULT"
__nv_reservedSMEM_offset_0_alias:
	.zero		0
	.zero		64


//--------------------- .nv.global                --------------------------
	.section	.nv.global,"aw",@nobits
	.align	4
.nv.global:
	.type		blk_vals,@object
	.size		blk_vals,(blk_numY - blk_vals)
blk_vals:
	.zero		4
	.type		blk_numY,@object
	.size		blk_numY,(blk_idxsY - blk_numY)
blk_numY:
	.zero		4
	.type		blk_idxsY,@object
	.size		blk_idxsY,(blk_idxsX - blk_idxsY)
blk_idxsY:
	.zero		4
	.type		blk_idxsX,@object
	.size		blk_idxsX,(blk_numX - blk_idxsX)
blk_idxsX:
	.zero		4
	.type		blk_numX,@object
	.size		blk_numX,(_ZN34_INTERNAL_276e6dd6_4_k_cu_d74234b74cuda3std6ranges3__45__cpo5ssizeE - blk_numX)
blk_numX:
	.zero		4
	.type		_ZN34_INTERNAL_276e6dd6_4_k_cu_d74234b74cuda3std6ranges3__45__cpo5ssizeE,@object
	.size		_ZN34_INTERNAL_276e6dd6_4_k_cu_d74234b74cuda3std6ranges3__45__cpo5ssizeE,(_ZN34_INTERNAL_276e6dd6_4_k_cu_d74234b76thrust24THRUST_300001_SM_1000_NS3seqE - _ZN34_INTERNAL_276e6dd6_4_k_cu_d74234b74cuda3std6ranges3__45__cpo5ssizeE)
_ZN34_INTERNAL_276e6dd6_4_k_cu_d74234b74cuda3std6ranges3__45__cpo5ssizeE:
	.zero		1
	.type		_ZN34_INTERNAL_276e6dd6_4_k_cu_d74234b76thrust24THRUST_300001_SM_1000_NS3seqE,@object
	.size		_ZN34_INTERNAL_276e6dd6_4_k_cu_d74234b76thrust24THRUST_300001_SM_1000_NS3seqE,(_ZN34_INTERNAL_276e6dd6_4_k_cu_d74234b74cuda3std3__420unreachable_sentinelE - _ZN34_INTERNAL_276e6dd6_4_k_cu_d74234b76thrust24THRUST_300001_SM_1000_NS3seqE)
_ZN34_INTERNAL_276e6dd6_4_k_cu_d74234b76thrust24THRUST_300001_SM_1000_NS3seqE:
	.zero		1
	.type		_ZN34_INTERNAL_276e6dd6_4_k_cu_d74234b74cuda3std3__420unreachable_sentinelE,@object
	.size		_ZN34_INTERNAL_276e6dd6_4_k_cu_d74234b74cuda3std3__420unreachable_sentinelE,(_ZN34_INTERNAL_276e6dd6_4_k_cu_d74234b76thrust24THRUST_300001_SM_1000_NS12placeholders2_3E - _ZN34_INTERNAL_276e6dd6_4_k_cu_d74234b74cuda3std3__420unreachable_sentinelE)
_ZN34_INTERNAL_276e6dd6_4_k_cu_d74234b74cuda3std3__420unreachable_sentinelE:
	.zero		1
	.type		_ZN34_INTERNAL_276e6dd6_4_k_cu_d74234b76thrust24THRUST_300001_SM_1000_NS12placeholders2_3E,@object
	.size		_ZN34_INTERNAL_276e6dd6_4_k_cu_d74234b76thrust24THRUST_300001_SM_1000_NS12placeholders2_3E,(_ZN34_INTERNAL_276e6dd6_4_k_cu_d74234b74cuda3std3__45__cpo4cendE - _ZN34_INTERNAL_276e6dd6_4_k_cu_d74234b76thrust24THRUST_300001_SM_1000_NS12placeholders2_3E)
_ZN34_INTERNAL_276e6dd6_4_k_cu_d74234b76thrust24THRUST_300001_SM_1000_NS12placeholders2_3E:
	.zero		1
	.type		_ZN34_INTERNAL_276e6dd6_4_k_cu_d74234b74cuda3std3__45__cpo4cendE,@object
	.size		_ZN34_INTERNAL_276e6dd6_4_k_cu_d74234b74cuda3std3__45__cpo4cendE,(_ZN34_INTERNAL_276e6dd6_4_k_cu_d74234b74cuda3std6ranges3__45__cpo4cendE - _ZN34_INTERNAL_276e6dd6_4_k_cu_d74234b74cuda3std3__45__cpo4cendE)
_ZN34_INTERNAL_276e6dd6_4_k_cu_d74234b74cuda3std3__45__cpo4cendE:
	.zero		1
	.type		_ZN34_INTERNAL_276e6dd6_4_k_cu_d74234b74cuda3std6ranges3__45__cpo4cendE,@object
	.size		_ZN34_INTERNAL_276e6dd6_4_k_cu_d74234b74cuda3std6ranges3__45__cpo4cendE,(_ZN34_INTERNAL_276e6dd6_4_k_cu_d74234b76thrust24THRUST_300001_SM_1000_NS12placeholders2_7E - _ZN34_INTERNAL_276e6dd6_4_k_cu_d74234b74cuda3std6ranges3__45__cpo4cendE)
_ZN34_INTERNAL_276e6dd6_4_k_cu_d74234b74cuda3std6ranges3__45__cpo4cendE:
	.zero		1
	.type		_ZN34_INTERNAL_276e6dd6_4_k_cu_d74234b76thrust24THRUST_300001_SM_1000_NS12placeholders2_7E,@object
	.size		_ZN34_INTERNAL_276e6dd6_4_k_cu_d74234b76thrust24THRUST_300001_SM_1000_NS12placeholders2_7E,(_ZN34_INTERNAL_276e6dd6_4_k_cu_d74234b74cuda3std3__45__cpo5crendE - _ZN34_INTERNAL_276e6dd6_4_k_cu_d74234b76thrust24THRUST_300001_SM_1000_NS12placeholders2_7E)
_ZN34_INTERNAL_276e6dd6_4_k_cu_d74234b76thrust24THRUST_300001_SM_1000_NS12placeholders2_7E:
	.zero		1
	.type		_ZN34_INTERNAL_276e6dd6_4_k_cu_d74234b74cuda3std3__45__cpo5crendE,@object
	.size		_ZN34_INTERNAL_276e6dd6_4_k_cu_d74234b74cuda3std3__45__cpo5crendE,(_ZN34_INTERNAL_276e6dd6_4_k_cu_d74234b74cuda3std6ranges3__45__cpo4prevE - _ZN34_INTERNAL_276e6dd6_4_k_cu_d74234b74cuda3std3__45__cpo5crendE)
_ZN34_INTERNAL_276e6dd6_4_k_cu_d74234b74cuda3std3__45__cpo5crendE:
	.zero		1
	.type		_ZN34_INTERNAL_276e6dd6_4_k_cu_d74234b74cuda3std6ranges3__45__cpo4prevE,@object
	.size		_ZN34_INTERNAL_276e6dd6_4_k_cu_d74234b74cuda3std6ranges3__45__cpo4prevE,(_ZN34_INTERNAL_276e6dd6_4_k_cu_d74234b76thrust24THRUST_300001_SM_1000_NS6system6detail10sequential3seqE - _ZN34_INTERNAL_276e6dd6_4_k_cu_d74234b74cuda3std6ranges3__45__cpo4prevE)
_ZN34_INTERNAL_276e6dd6_4_k_cu_d74234b74cuda3std6ranges3__45__cpo4prevE:
	.zero		1
	.type		_ZN34_INTERNAL_276e6dd6_4_k_cu_d74234b76thrust24THRUST_300001_SM_1000_NS6system6detail10sequential3seqE,@object
	.size		_ZN34_INTERNAL_276e6dd6_4_k_cu_d74234b76thrust24THRUST_300001_SM_1000_NS6system6detail10sequential3seqE,(_ZN34_INTERNAL_276e6dd6_4_k_cu_d74234b74cuda3std6ranges3__45__cpo9iter_moveE - _ZN34_INTERNAL_276e6dd6_4_k_cu_d74234b76thrust24THRUST_300001_SM_1000_NS6system6detail10sequential3seqE)
_ZN34_INTERNAL_276e6dd6_4_k_cu_d74234b76thrust24THRUST_300001_SM_1000_NS6system6detail10sequential3seqE:
	.zero		1
	.type		_ZN34_INTERNAL_276e6dd6_4_k_cu_d74234b74cuda3std6ranges3__45__cpo9iter_moveE,@object
	.size		_ZN34_INTERNAL_276e6dd6_4_k_cu_d74234b74cuda3std6ranges3__45__cpo9iter_moveE,(_ZN34_INTERNAL_276e6dd6_4_k_cu_d74234b76thrust24THRUST_300001_SM_1000_NS12placeholders2_5E - _ZN34_INTERNAL_276e6dd6_4_k_cu_d74234b74cuda3std6ranges3__45__cpo9iter_moveE)
_ZN34_INTERNAL_276e6dd6_4_k_cu_d74234b74cuda3std6ranges3__45__cpo9iter_moveE:
	.zero		1
	.type		_ZN34_INTERNAL_276e6dd6_4_k_cu_d74234b76thrust24THRUST_300001_SM_1000_NS12placeholders2_5E,@object
	.size		_ZN34_INTERNAL_276e6dd6_4_k_cu_d74234b76thrust24THRUST_300001_SM_1000_NS12placeholders2_5E,(_ZN34_INTERNAL_276e6dd6_4_k_cu_d74234b74cuda3std3__45__cpo4rendE - _ZN34_INTERNAL_276e6dd6_4_k_cu_d74234b76thrust24THRUST_300001_SM_1000_NS12placeholders2_5E)
_ZN34_INTERNAL_276e6dd6_4_k_cu_d74234b76thrust24THRUST_300001_SM_1000_NS12placeholders2_5E:
	.zero		1
	.type		_ZN34_INTERNAL_276e6dd6_4_k_cu_d74234b74cuda3std3__45__cpo4rendE,@object
	.size		_ZN34_INTERNAL_276e6dd6_4_k_cu_d74234b74cuda3std3__45__cpo4rendE,(_ZN34_INTERNAL_276e6dd6_4_k_cu_d74234b74cuda3std6ranges3__45__cpo9iter_swapE - _ZN34_INTERNAL_276e6dd6_4_k_cu_d74234b74cuda3std3__45__cpo4rendE)
_ZN34_INTERNAL_276e6dd6_4_k_cu_d74234b74cuda3std3__45__cpo4rendE:
	.zero		1
	.type		_ZN34_INTERNAL_276e6dd6_4_k_cu_d74234b74cuda3std6ranges3__45__cpo9iter_swapE,@object
	.size		_ZN34_INTERNAL_276e6dd6_4_k_cu_d74234b74cuda3std6ranges3__45__cpo9iter_swapE,(_ZN34_INTERNAL_276e6dd6_4_k_cu_d74234b76thrust24THRUST_300001_SM_1000_NS8cuda_cub3parE - _ZN34_INTERNAL_276e6dd6_4_k_cu_d74234b74cuda3std6ranges3__45__cpo9iter_swapE)
_ZN34_INTERNAL_276e6dd6_4_k_cu_d74234b74cuda3std6ranges3__45__cpo9iter_swapE:
	.zero		1
	.type		_ZN34_INTERNAL_276e6dd6_4_k_cu_d74234b76thrust24THRUST_300001_SM_1000_NS8cuda_cub3parE,@object
	.size		_ZN34_INTERNAL_276e6dd6_4_k_cu_d74234b76thrust24THRUST_300001_SM_1000_NS8cuda_cub3parE,(_ZN34_INTERNAL_276e6dd6_4_k_cu_d74234b74cuda3std3__48unexpectE - _ZN34_INTERNAL_276e6dd6_4_k_cu_d74234b76thrust24THRUST_300001_SM_1000_NS8cuda_cub3parE)
_ZN34_INTERNAL_276e6dd6_4_k_cu_d74234b76thrust24THRUST_300001_SM_1000_NS8cuda_cub3parE:
	.zero		1
	.type		_ZN34_INTERNAL_276e6dd6_4_k_cu_d74234b74cuda3std3__48unexpectE,@object
	.size		_ZN34_INTERNAL_276e6dd6_4_k_cu_d74234b74cuda3std3__48unexpectE,(_ZN34_INTERNAL_276e6dd6_4_k_cu_d74234b76thrust24THRUST_300001_SM_1000_NS12placeholders2_9E - _ZN34_INTERNAL_276e6dd6_4_k_cu_d74234b74cuda3std3__48unexpectE)
_ZN34_INTERNAL_276e6dd6_4_k_cu_d74234b74cuda3std3__48unexpectE:
	.zero		1
	.type		_ZN34_INTERNAL_276e6dd6_4_k_cu_d74234b76thrust24THRUST_300001_SM_1000_NS12placeholders2_9E,@object
	.size		_ZN34_INTERNAL_276e6dd6_4_k_cu_d74234b76thrust24THRUST_300001_SM_1000_NS12placeholders2_9E,(_ZN34_INTERNAL_276e6dd6_4_k_cu_d74234b74cuda3std3__419piecewise_constructE - _ZN34_INTERNAL_276e6dd6_4_k_cu_d74234b76thrust24THRUST_300001_SM_1000_NS12placeholders2_9E)
_ZN34_INTERNAL_276e6dd6_4_k_cu_d74234b76thrust24THRUST_300001_SM_1000_NS12placeholders2_9E:
	.zero		1
	.type		_ZN34_INTERNAL_276e6dd6_4_k_cu_d74234b74cuda3std3__419piecewise_constructE,@object
	.size		_ZN34_INTERNAL_276e6dd6_4_k_cu_d74234b74cuda3std3__419piecewise_constructE,(_ZN34_INTERNAL_276e6dd6_4_k_cu_d74234b74cuda3std6ranges3__45__cpo5cdataE - _ZN34_INTERNAL_276e6dd6_4_k_cu_d74234b74cuda3std3__419piecewise_constructE)
_ZN34_INTERNAL_276e6dd6_4_k_cu_d74234b74cuda3std3__419piecewise_constructE:
	.zero		1
	.type		_ZN34_INTERNAL_276e6dd6_4_k_cu_d74234b74cuda3std6ranges3__45__cpo5cdataE,@object
	.size		_ZN34_INTERNAL_276e6dd6_4_k_cu_d74234b74cuda3std6ranges3__45__cpo5cdataE,(_ZN34_INTERNAL_276e6dd6_4_k_cu_d74234b76thrust24THRUST_300001_SM_1000_NS12placeholders2_1E - _ZN34_INTERNAL_276e6dd6_4_k_cu_d74234b74cuda3std6ranges3__45__cpo5cdataE)
_ZN34_INTERNAL_276e6dd6_4_k_cu_d74234b74cuda3std6ranges3__45__cpo5cdataE:
	.zero		1
	.type		_ZN34_INTERNAL_276e6dd6_4_k_cu_d74234b76thrust24THRUST_300001_SM_1000_NS12placeholders2_1E,@object
	.size		_ZN34_INTERNAL_276e6dd6_4_k_cu_d74234b76thrust24THRUST_300001_SM_1000_NS12placeholders2_1E,(_ZN34_INTERNAL_276e6dd6_4_k_cu_d74234b74cuda3std3__45__cpo3endE - _ZN34_INTERNAL_276e6dd6_4_k_cu_d74234b76thrust24THRUST_300001_SM_1000_NS12placeholders2_1E)
_ZN34_INTERNAL_276e6dd6_4_k_cu_d74234b76thrust24THRUST_300001_SM_1000_NS12placeholders2_1E:
	.zero		1
	.type		_ZN34_INTERNAL_276e6dd6_4_k_cu_d74234b74cuda3std3__45__cpo3endE,@object
	.size		_ZN34_INTERNAL_276e6dd6_4_k_cu_d74234b74cuda3std3__45__cpo3endE,(_ZN34_INTERNAL_276e6dd6_4_k_cu_d74234b74cuda3std6ranges3__45__cpo3endE - _ZN34_INTERNAL_276e6dd6_4_k_cu_d74234b74cuda3std3__45__cpo3endE)
_ZN34_INTERNAL_276e6dd6_4_k_cu_d74234b74cuda3std3__45__cpo3endE:
	.zero		1
	.type		_ZN34_INTERNAL_276e6dd6_4_k_cu_d74234b74cuda3std6ranges3__45__cpo3endE,@object
	.size		_ZN34_INTERNAL_276e6dd6_4_k_cu_d74234b74cuda3std6ranges3__45__cpo3endE,(_ZN34_INTERNAL_276e6dd6_4_k_cu_d74234b74cuda3std6ranges3__45__cpo8distanceE - _ZN34_INTERNAL_276e6dd6_4_k_cu_d74234b74cuda3std6ranges3__45__cpo3endE)
_ZN34_INTERNAL_276e6dd6_4_k_cu_d74234b74cuda3std6ranges3__45__cpo3endE:
	.zero		1
	.type		_ZN34_INTERNAL_276e6dd6_4_k_cu_d74234b74cuda3std6ranges3__45__cpo8distanceE,@object
	.size		_ZN34_INTERNAL_276e6dd6_4_k_cu_d74234b74cuda3std6ranges3__45__cpo8distanceE,(_ZN34_INTERNAL_276e6dd6_4_k_cu_d74234b76thrust24THRUST_300001_SM_1000_NS6deviceE - _ZN34_INTERNAL_276e6dd6_4_k_cu_d74234b74cuda3std6ranges3__45__cpo8distanceE)
_ZN34_INTERNAL_276e6dd6_4_k_cu_d74234b74cuda3std6ranges3__45__cpo8distanceE:
	.zero		1
	.type		_ZN34_INTERNAL_276e6dd6_4_k_cu_d74234b76thrust24THRUST_300001_SM_1000_NS6deviceE,@object
	.size		_ZN34_INTERNAL_276e6dd6_4_k_cu_d74234b76thrust24THRUST_300001_SM_1000_NS6deviceE,(_ZN34_INTERNAL_276e6dd6_4_k_cu_d74234b74cuda3std3__47nulloptE - _ZN34_INTERNAL_276e6dd6_4_k_cu_d74234b76thrust24THRUST_300001_SM_1000_NS6deviceE)
_ZN34_INTERNAL_276e6dd6_4_k_cu_d74234b76thrust24THRUST_300001_SM_1000_NS6deviceE:
	.zero		1
	.type		_ZN34_INTERNAL_276e6dd6_4_k_cu_d74234b74cuda3std3__47nulloptE,@object
	.size		_ZN34_INTERNAL_276e6dd6_4_k_cu_d74234b74cuda3std3__47nulloptE,(_ZN34_INTERNAL_276e6dd6_4_k_cu_d74234b76thrust24THRUST_300001_SM_1000_NS12placeholders2_4E - _ZN34_INTERNAL_276e6dd6_4_k_cu_d74234b74cuda3std3__47nulloptE)
_ZN34_INTERNAL_276e6dd6_4_k_cu_d74234b74cuda3std3__47nulloptE:
	.zero		1
	.type		_ZN34_INTERNAL_276e6dd6_4_k_cu_d74234b76thrust24THRUST_300001_SM_1000_NS12placeholders2_4E,@object
	.size		_ZN34_INTERNAL_276e6dd6_4_k_cu_d74234b76thrust24THRUST_300001_SM_1000_NS12placeholders2_4E,(_ZN34_INTERNAL_276e6dd6_4_k_cu_d74234b74cuda3std3__45__cpo6rbeginE - _ZN34_INTERNAL_276e6dd6_4_k_cu_d74234b76thrust24THRUST_300001_SM_1000_NS12placeholders2_4E)
_ZN34_INTERNAL_276e6dd6_4_k_cu_d74234b76thrust24THRUST_300001_SM_1000_NS12placeholders2_4E:
	.zero		1
	.type		_ZN34_INTERNAL_276e6dd6_4_k_cu_d74234b74cuda3std3__45__cpo6rbeginE,@object
	.size		_ZN34_INTERNAL_276e6dd6_4_k_cu_d74234b74cuda3std3__45__cpo6rbeginE,(_ZN34_INTERNAL_276e6dd6_4_k_cu_d74234b74cuda3std6ranges3__45__cpo7advanceE - _ZN34_INTERNAL_276e6dd6_4_k_cu_d74234b74cuda3std3__45__cpo6rbeginE)
_ZN34_INTERNAL_276e6dd6_4_k_cu_d74234b74cuda3std3__45__cpo6rbeginE:
	.zero		1
	.type		_ZN34_INTERNAL_276e6dd6_4_k_cu_d74234b74cuda3std6ranges3__45__cpo7advanceE,@object
	.size		_ZN34_INTERNAL_276e6dd6_4_k_cu_d74234b74cuda3std6ranges3__45__cpo7advanceE,(_ZN34_INTERNAL_276e6dd6_4_k_cu_d74234b76thrust24THRUST_300001_SM_1000_NS12placeholders2_8E - _ZN34_INTERNAL_276e6dd6_4_k_cu_d74234b74cuda3std6ranges3__45__cpo7advanceE)
_ZN34_INTERNAL_276e6dd6_4_k_cu_d74234b74cuda3std6ranges3__45__cpo7advanceE:
	.zero		1
	.type		_ZN34_INTERNAL_276e6dd6_4_k_cu_d74234b76thrust24THRUST_300001_SM_1000_NS12placeholders2_8E,@object
	.size		_ZN34_INTERNAL_276e6dd6_4_k_cu_d74234b76thrust24THRUST_300001_SM_1000_NS12placeholders2_8E,(_ZN34_INTERNAL_276e6dd6_4_k_cu_d74234b74cuda3std3__436_GLOBAL__N__276e6dd6_4_k_cu_d74234b76ignoreE - _ZN34_INTERNAL_276e6dd6_4_k_cu_d74234b76thrust24THRUST_300001_SM_1000_NS12placeholders2_8E)
_ZN34_INTERNAL_276e6dd6_4_k_cu_d74234b76thrust24THRUST_300001_SM_1000_NS12placeholders2_8E:
	.zero		1
	.type		_ZN34_INTERNAL_276e6dd6_4_k_cu_d74234b74cuda3std3__436_GLOBAL__N__276e6dd6_4_k_cu_d74234b76ignoreE,@object
	.size		_ZN34_INTERNAL_276e6dd6_4_k_cu_d74234b74cuda3std3__436_GLOBAL__N__276e6dd6_4_k_cu_d74234b76ignoreE,(_ZN34_INTERNAL_276e6dd6_4_k_cu_d74234b74cuda3std6ranges3__45__cpo4dataE - _ZN34_INTERNAL_276e6dd6_4_k_cu_d74234b74cuda3std3__436_GLOBAL__N__276e6dd6_4_k_cu_d74234b76ignoreE)
_ZN34_INTERNAL_276e6dd6_4_k_cu_d74234b74cuda3std3__436_GLOBAL__N__276e6dd6_4_k_cu_d74234b76ignoreE:
	.zero		1
	.type		_ZN34_INTERNAL_276e6dd6_4_k_cu_d74234b74cuda3std6ranges3__45__cpo4dataE,@object
	.size		_ZN34_INTERNAL_276e6dd6_4_k_cu_d74234b74cuda3std6ranges3__45__cpo4dataE,(_ZN34_INTERNAL_276e6dd6_4_k_cu_d74234b76thrust24THRUST_300001_SM_1000_NS6system3cpp3parE - _ZN34_INTERNAL_276e6dd6_4_k_cu_d74234b74cuda3std6ranges3__45__cpo4dataE)
_ZN34_INTERNAL_276e6dd6_4_k_cu_d74234b74cuda3std6ranges3__45__cpo4dataE:
	.zero		1
	.type		_ZN34_INTERNAL_276e6dd6_4_k_cu_d74234b76thrust24THRUST_300001_SM_1000_NS6system3cpp3parE,@object
	.size		_ZN34_INTERNAL_276e6dd6_4_k_cu_d74234b76thrust24THRUST_300001_SM_1000_NS6system3cpp3parE,(_ZN34_INTERNAL_276e6dd6_4_k_cu_d74234b74cuda3std3__45__cpo5beginE - _ZN34_INTERNAL_276e6dd6_4_k_cu_d74234b76thrust24THRUST_300001_SM_1000_NS6system3cpp3parE)
_ZN34_INTERNAL_276e6dd6_4_k_cu_d74234b76thrust24THRUST_300001_SM_1000_NS6system3cpp3parE:
	.zero		1
	.type		_ZN34_INTERNAL_276e6dd6_4_k_cu_d74234b74cuda3std3__45__cpo5beginE,@object
	.size		_ZN34_INTERNAL_276e6dd6_4_k_cu_d74234b74cuda3std3__45__cpo5beginE,(_ZN34_INTERNAL_276e6dd6_4_k_cu_d74234b74cuda3std6ranges3__45__cpo5beginE - _ZN34_INTERNAL_276e6dd6_4_k_cu_d74234b74cuda3std3__45__cpo5beginE)
_ZN34_INTERNAL_276e6dd6_4_k_cu_d74234b74cuda3std3__45__cpo5beginE:
	.zero		1
	.type		_ZN34_INTERNAL_276e6dd6_4_k_cu_d74234b74cuda3std6ranges3__45__cpo5beginE,@object
	.size		_ZN34_INTERNAL_276e6dd6_4_k_cu_d74234b74cuda3std6ranges3__45__cpo5beginE,(_ZN34_INTERNAL_276e6dd6_4_k_cu_d74234b76thrust24THRUST_300001_SM_1000_NS12placeholders2_6E - _ZN34_INTERNAL_276e6dd6_4_k_cu_d74234b74cuda3std6ranges3__45__cpo5beginE)
_ZN34_INTERNAL_276e6dd6_4_k_cu_d74234b74cuda3std6ranges3__45__cpo5beginE:
	.zero		1
	.type		_ZN34_INTERNAL_276e6dd6_4_k_cu_d74234b76thrust24THRUST_300001_SM_1000_NS12placeholders2_6E,@object
	.size		_ZN34_INTERNAL_276e6dd6_4_k_cu_d74234b76thrust24THRUST_300001_SM_1000_NS12placeholders2_6E,(_ZN34_INTERNAL_276e6dd6_4_k_cu_d74234b74cuda3std3__45__cpo7crbeginE - _ZN34_INTERNAL_276e6dd6_4_k_cu_d74234b76thrust24THRUST_300001_SM_1000_NS12placeholders2_6E)
_ZN34_INTERNAL_276e6dd6_4_k_cu_d74234b76thrust24THRUST_300001_SM_1000_NS12placeholders2_6E:
	.zero		1
	.type		_ZN34_INTERNAL_276e6dd6_4_k_cu_d74234b74cuda3std3__45__cpo7crbeginE,@object
	.size		_ZN34_INTERNAL_276e6dd6_4_k_cu_d74234b74cuda3std3__45__cpo7crbeginE,(_ZN34_INTERNAL_276e6dd6_4_k_cu_d74234b74cuda3std6ranges3__45__cpo4nextE - _ZN34_INTERNAL_276e6dd6_4_k_cu_d74234b74cuda3std3__45__cpo7crbeginE)
_ZN34_INTERNAL_276e6dd6_4_k_cu_d74234b74cuda3std3__45__cpo7crbeginE:
	.zero		1
	.type		_ZN34_INTERNAL_276e6dd6_4_k_cu_d74234b74cuda3std6ranges3__45__cpo4nextE,@object
	.size		_ZN34_INTERNAL_276e6dd6_4_k_cu_d74234b74cuda3std6ranges3__45__cpo4nextE,(_ZN34_INTERNAL_276e6dd6_4_k_cu_d74234b76thrust24THRUST_300001_SM_1000_NS8cuda_cub10par_nosyncE - _ZN34_INTERNAL_276e6dd6_4_k_cu_d74234b74cuda3std6ranges3__45__cpo4nextE)
_ZN34_INTERNAL_276e6dd6_4_k_cu_d74234b74cuda3std6ranges3__45__cpo4nextE:
	.zero		1
	.type		_ZN34_INTERNAL_276e6dd6_4_k_cu_d74234b76thrust24THRUST_300001_SM_1000_NS8cuda_cub10par_nosyncE,@object
	.size		_ZN34_INTERNAL_276e6dd6_4_k_cu_d74234b76thrust24THRUST_300001_SM_1000_NS8cuda_cub10par_nosyncE,(_ZN34_INTERNAL_276e6dd6_4_k_cu_d74234b74cuda3std6ranges3__45__cpo4swapE - _ZN34_INTERNAL_276e6dd6_4_k_cu_d74234b76thrust24THRUST_300001_SM_1000_NS8cuda_cub10par_nosyncE)
_ZN34_INTERNAL_276e6dd6_4_k_cu_d74234b76thrust24THRUST_300001_SM_1000_NS8cuda_cub10par_nosyncE:
	.zero		1
	.type		_ZN34_INTERNAL_276e6dd6_4_k_cu_d74234b74cuda3std6ranges3__45__cpo4swapE,@object
	.size		_ZN34_INTERNAL_276e6dd6_4_k_cu_d74234b74cuda3std6ranges3__45__cpo4swapE,(_ZN34_INTERNAL_276e6dd6_4_k_cu_d74234b76thrust24THRUST_300001_SM_1000_NS12placeholders3_10E - _ZN34_INTERNAL_276e6dd6_4_k_cu_d74234b74cuda3std6ranges3__45__cpo4swapE)
_ZN34_INTERNAL_276e6dd6_4_k_cu_d74234b74cuda3std6ranges3__45__cpo4swapE:
	.zero		1
	.type		_ZN34_INTERNAL_276e6dd6_4_k_cu_d74234b76thrust24THRUST_300001_SM_1000_NS12placeholders3_10E,@object
	.size		_ZN34_INTERNAL_276e6dd6_4_k_cu_d74234b76thrust24THRUST_300001_SM_1000_NS12placeholders3_10E,(_ZN34_INTERNAL_276e6dd6_4_k_cu_d74234b74cuda3std3__48in_placeE - _ZN34_INTERNAL_276e6dd6_4_k_cu_d74234b76thrust24THRUST_300001_SM_1000_NS12placeholders3_10E)
_ZN34_INTERNAL_276e6dd6_4_k_cu_d74234b76thrust24THRUST_300001_SM_1000_NS12placeholders3_10E:
	.zero		1
	.type		_ZN34_INTERNAL_276e6dd6_4_k_cu_d74234b74cuda3std3__48in_placeE,@object
	.size		_ZN34_INTERNAL_276e6dd6_4_k_cu_d74234b74cuda3std3__48in_placeE,(_ZN34_INTERNAL_276e6dd6_4_k_cu_d74234b74cuda3std6ranges3__45__cpo4sizeE - _ZN34_INTERNAL_276e6dd6_4_k_cu_d74234b74cuda3std3__48in_placeE)
_ZN34_INTERNAL_276e6dd6_4_k_cu_d74234b74cuda3std3__48in_placeE:
	.zero		1
	.type		_ZN34_INTERNAL_276e6dd6_4_k_cu_d74234b74cuda3std6ranges3__45__cpo4sizeE,@object
	.size		_ZN34_INTERNAL_276e6dd6_4_k_cu_d74234b74cuda3std6ranges3__45__cpo4sizeE,(_ZN34_INTERNAL_276e6dd6_4_k_cu_d74234b76thrust24THRUST_300001_SM_1000_NS12placeholders2_2E - _ZN34_INTERNAL_276e6dd6_4_k_cu_d74234b74cuda3std6ranges3__45__cpo4sizeE)
_ZN34_INTERNAL_276e6dd6_4_k_cu_d74234b74cuda3std6ranges3__45__cpo4sizeE:
	.zero		1
	.type		_ZN34_INTERNAL_276e6dd6_4_k_cu_d74234b76thrust24THRUST_300001_SM_1000_NS12placeholders2_2E,@object
	.size		_ZN34_INTERNAL_276e6dd6_4_k_cu_d74234b76thrust24THRUST_300001_SM_1000_NS12placeholders2_2E,(_ZN34_INTERNAL_276e6dd6_4_k_cu_d74234b74cuda3std3__45__cpo6cbeginE - _ZN34_INTERNAL_276e6dd6_4_k_cu_d74234b76thrust24THRUST_300001_SM_1000_NS12placeholders2_2E)
_ZN34_INTERNAL_276e6dd6_4_k_cu_d74234b76thrust24THRUST_300001_SM_1000_NS12placeholders2_2E:
	.zero		1
	.type		_ZN34_INTERNAL_276e6dd6_4_k_cu_d74234b74cuda3std3__45__cpo6cbeginE,@object
	.size		_ZN34_INTERNAL_276e6dd6_4_k_cu_d74234b74cuda3std3__45__cpo6cbeginE,(_ZN34_INTERNAL_276e6dd6_4_k_cu_d74234b74cuda3std6ranges3__45__cpo6cbeginE - _ZN34_INTERNAL_276e6dd6_4_k_cu_d74234b74cuda3std3__45__cpo6cbeginE)
_ZN34_INTERNAL_276e6dd6_4_k_cu_d74234b74cuda3std3__45__cpo6cbeginE:
	.zero		1
	.type		_ZN34_INTERNAL_276e6dd6_4_k_cu_d74234b74cuda3std6ranges3__45__cpo6cbeginE,@object
	.size		_ZN34_INTERNAL_276e6dd6_4_k_cu_d74234b74cuda3std6ranges3__45__cpo6cbeginE,(.L_23 - _ZN34_INTERNAL_276e6dd6_4_k_cu_d74234b74cuda3std6ranges3__45__cpo6cbeginE)
_ZN34_INTERNAL_276e6dd6_4_k_cu_d74234b74cuda3std6ranges3__45__cpo6cbeginE:
	.zero		1
.L_23:


//--------------------- .nv.shared._Z14max_idx_kernelIfEvPKT_iiiPiS3_S3_ --------------------------
	.section	.nv.shared._Z14max_idx_kernelIfEvPKT_iiiPiS3_S3_,"aw",@nobits
	.sectionflags	@""
	.align	4
.nv.shared._Z14max_idx_kernelIfEvPKT_iiiPiS3_S3_:
	.zero		13316


//--------------------- .nv.constant0._ZN3cub18CUB_300001_SM_10006detail11EmptyKernelIvEEvv --------------------------
	.section	.nv.constant0._ZN3cub18CUB_300001_SM_10006detail11EmptyKernelIvEEvv,"a",@progbits
	.sectionflags	@""
	.align	4
.nv.constant0._ZN3cub18CUB_300001_SM_10006detail11EmptyKernelIvEEvv:
	.zero		896


//--------------------- .nv.constant0._Z14max_idx_kernelIfEvPKT_iiiPiS3_S3_ --------------------------
	.section	.nv.constant0._Z14max_idx_kernelIfEvPKT_iiiPiS3_S3_,"a",@progbits
	.sectionflags	@""
	.align	4
.nv.constant0._Z14max_idx_kernelIfEvPKT_iiiPiS3_S3_:
	.zero		944


//--------------------- SYMBOLS --------------------------

	.type		.nv.reservedSmem.offset0,@object
	.size		.nv.reservedSmem.offset0,0x4
	.type		.nv.reservedSmem.cap,@object
	.size		.nv.reservedSmem.cap,0x4
